	.target	sm_90a

	.elftype	@"ET_EXEC"


//--------------------- .note.nv.tkinfo           --------------------------
	.section	.note.nv.tkinfo,"",@"SHT_NOTE"
	.sectionflags	@"SHF_NOTE_NV_TKINFO"
	.tkinfo
        /*0018*/ 	.word	0x00000002
        /*0030*/ 	.string	""
        /*0030*/ 	.string	"ptxas"
        /*0030*/ 	.string	"Cuda compilation tools, release 13.0, V13.0.88"
        /*0030*/ 	.string	"Build cuda_13.0.r13.0/compiler.36424714_0"
        /*0030*/ 	.string	"-v  -suppress-debug-info  -lineinfo  -arch sm_90a "



//--------------------- .note.nv.cuinfo           --------------------------
	.section	.note.nv.cuinfo,"",@"SHT_NOTE"
	.sectionflags	@"SHF_NOTE_NV_CUINFO"
        /*0018*/ 	.short	0x0002
        /*001a*/ 	.short	0x005a
        /*001c*/ 	.short	0x0082
	.zero		2


//--------------------- .nv.info                  --------------------------
	.section	.nv.info,"",@"SHT_CUDA_INFO"
	.align	4


	//----- nvinfo : EIATTR_REGCOUNT
	.align		4
        /*0000*/ 	.byte	0x04, 0x2f
        /*0002*/ 	.short	(.L_1 - .L_0)
	.align		4
.L_0:
        /*0004*/ 	.word	index@(gluon_wgmma)
        /*0008*/ 	.word	0x0000005a


	//----- nvinfo : EIATTR_FRAME_SIZE
	.align		4
.L_1:
        /*000c*/ 	.byte	0x04, 0x11
        /*000e*/ 	.short	(.L_3 - .L_2)
	.align		4
.L_2:
        /*0010*/ 	.word	index@(gluon_wgmma)
        /*0014*/ 	.word	0x00000000


	//----- nvinfo : EIATTR_MIN_STACK_SIZE
	.align		4
.L_3:
        /*0018*/ 	.byte	0x04, 0x12
        /*001a*/ 	.short	(.L_5 - .L_4)
	.align		4
.L_4:
        /*001c*/ 	.word	index@(gluon_wgmma)
        /*0020*/ 	.word	0x00000000
.L_5:


//--------------------- .nv.compat                --------------------------
	.section	.nv.compat,"",@"SHT_CUDA_COMPAT_INFO"
	.align	4
        /*0000*/ 	.byte	0x02, 0x09, 0x01, 0x00, 0x02, 0x02, 0x04, 0x00, 0x02, 0x05, 0x05, 0x00, 0x03, 0x07, 0x01, 0x01
        /*0010*/ 	.byte	0x02, 0x03, 0x03, 0x00, 0x02, 0x06, 0x01, 0x00, 0x04, 0x0b, 0x08, 0x00, 0x00, 0x00, 0x00, 0x00
        /*0020*/ 	.byte	0x00, 0x00, 0x00, 0x00


//--------------------- .nv.info.gluon_wgmma      --------------------------
	.section	.nv.info.gluon_wgmma,"",@"SHT_CUDA_INFO"
	.sectionflags	@""
	.align	4


	//----- nvinfo : EIATTR_CUDA_API_VERSION
	.align		4
        /*0000*/ 	.byte	0x04, 0x37
        /*0002*/ 	.short	(.L_7 - .L_6)
.L_6:
        /*0004*/ 	.word	0x00000082


	//----- nvinfo : EIATTR_KPARAM_INFO
	.align		4
.L_7:
        /*0008*/ 	.byte	0x04, 0x17
        /*000a*/ 	.short	(.L_9 - .L_8)
.L_8:
        /*000c*/ 	.word	0x00000000
        /*0010*/ 	.short	0x000a
        /*0012*/ 	.short	0x0048
        /*0014*/ 	.byte	0x00, 0xf4, 0x21, 0x00


	//----- nvinfo : EIATTR_KPARAM_INFO
	.align		4
.L_9:
        /*0018*/ 	.byte	0x04, 0x17
        /*001a*/ 	.short	(.L_11 - .L_10)
.L_10:
        /*001c*/ 	.word	0x00000000
        /*0020*/ 	.short	0x0009
        /*0022*/ 	.short	0x0040
        /*0024*/ 	.byte	0x00, 0xf4, 0x21, 0x00


	//----- nvinfo : EIATTR_KPARAM_INFO
	.align		4
.L_11:
        /*0028*/ 	.byte	0x04, 0x17
        /*002a*/ 	.short	(.L_13 - .L_12)
.L_12:
        /*002c*/ 	.word	0x00000000
        /*0030*/ 	.short	0x0008
        /*0032*/ 	.short	0x0038
        /*0034*/ 	.byte	0x00, 0xf0, 0x21, 0x00


	//----- nvinfo : EIATTR_KPARAM_INFO
	.align		4
.L_13:
        /*0038*/ 	.byte	0x04, 0x17
        /*003a*/ 	.short	(.L_15 - .L_14)
.L_14:
        /*003c*/ 	.word	0x00000000
        /*0040*/ 	.short	0x0007
        /*0042*/ 	.short	0x0030
        /*0044*/ 	.byte	0x00, 0xf0, 0x21, 0x00


	//----- nvinfo : EIATTR_KPARAM_INFO
	.align		4
.L_15:
        /*0048*/ 	.byte	0x04, 0x17
        /*004a*/ 	.short	(.L_17 - .L_16)
.L_16:
        /*004c*/ 	.word	0x00000000
        /*0050*/ 	.short	0x0006
        /*0052*/ 	.short	0x0028
        /*0054*/ 	.byte	0x00, 0xf0, 0x21, 0x00


	//----- nvinfo : EIATTR_KPARAM_INFO
	.align		4
.L_17:
        /*0058*/ 	.byte	0x04, 0x17
        /*005a*/ 	.short	(.L_19 - .L_18)
.L_18:
        /*005c*/ 	.word	0x00000000
        /*0060*/ 	.short	0x0005
        /*0062*/ 	.short	0x0020
        /*0064*/ 	.byte	0x00, 0xf0, 0x11, 0x00


	//----- nvinfo : EIATTR_KPARAM_INFO
	.align		4
.L_19:
        /*0068*/ 	.byte	0x04, 0x17
        /*006a*/ 	.short	(.L_21 - .L_20)
.L_20:
        /*006c*/ 	.word	0x00000000
        /*0070*/ 	.short	0x0004
        /*0072*/ 	.short	0x001c
        /*0074*/ 	.byte	0x00, 0xf0, 0x11, 0x00


	//----- nvinfo : EIATTR_KPARAM_INFO
	.align		4
.L_21:
        /*0078*/ 	.byte	0x04, 0x17
        /*007a*/ 	.short	(.L_23 - .L_22)
.L_22:
        /*007c*/ 	.word	0x00000000
        /*0080*/ 	.short	0x0003
        /*0082*/ 	.short	0x0018
        /*0084*/ 	.byte	0x00, 0xf0, 0x11, 0x00


	//----- nvinfo : EIATTR_KPARAM_INFO
	.align		4
.L_23:
        /*0088*/ 	.byte	0x04, 0x17
        /*008a*/ 	.short	(.L_25 - .L_24)
.L_24:
        /*008c*/ 	.word	0x00000000
        /*0090*/ 	.short	0x0002
        /*0092*/ 	.short	0x0010
        /*0094*/ 	.byte	0x00, 0xf4, 0x21, 0x00


	//----- nvinfo : EIATTR_KPARAM_INFO
	.align		4
.L_25:
        /*0098*/ 	.byte	0x04, 0x17
        /*009a*/ 	.short	(.L_27 - .L_26)
.L_26:
        /*009c*/ 	.word	0x00000000
        /*00a0*/ 	.short	0x0001
        /*00a2*/ 	.short	0x0008
        /*00a4*/ 	.byte	0x00, 0xf4, 0x21, 0x00


	//----- nvinfo : EIATTR_KPARAM_INFO
	.align		4
.L_27:
        /*00a8*/ 	.byte	0x04, 0x17
        /*00aa*/ 	.short	(.L_29 - .L_28)
.L_28:
        /*00ac*/ 	.word	0x00000000
        /*00b0*/ 	.short	0x0000
        /*00b2*/ 	.short	0x0000
        /*00b4*/ 	.byte	0x00, 0xf4, 0x21, 0x00


	//----- nvinfo : EIATTR_SPARSE_MMA_MASK
	.align		4
.L_29:
        /*00b8*/ 	.byte	0x03, 0x50
        /*00ba*/ 	.short	0x0000


	//----- nvinfo : EIATTR_MAXREG_COUNT
	.align		4
        /*00bc*/ 	.byte	0x03, 0x1b
        /*00be*/ 	.short	0x00ff


	//----- nvinfo : EIATTR_NUM_BARRIERS
	.align		4
        /*00c0*/ 	.byte	0x02, 0x4c
        /*00c2*/ 	.byte	0x01
	.zero		1


	//----- nvinfo : EIATTR_MERCURY_ISA_VERSION
	.align		4
        /*00c4*/ 	.byte	0x03, 0x5f
        /*00c6*/ 	.short	0x0101


	//----- nvinfo : EIATTR_INT_WARP_WIDE_INSTR_OFFSETS
	.align		4
        /*00c8*/ 	.byte	0x04, 0x31
        /*00ca*/ 	.short	(.L_31 - .L_30)


	//   ....[0]....
.L_30:
        /*00cc*/ 	.word	0x00001320


	//   ....[1]....
        /*00d0*/ 	.word	0x00001340


	//   ....[2]....
        /*00d4*/ 	.word	0x00001350


	//   ....[3]....
        /*00d8*/ 	.word	0x00001360


	//   ....[4]....
        /*00dc*/ 	.word	0x00001470


	//   ....[5]....
        /*00e0*/ 	.word	0x00001990


	//   ....[6]....
        /*00e4*/ 	.word	0x000019a0


	//   ....[7]....
        /*00e8*/ 	.word	0x00001a40


	//   ....[8]....
        /*00ec*/ 	.word	0x00001a50


	//   ....[9]....
        /*00f0*/ 	.word	0x000021e0


	//   ....[10]....
        /*00f4*/ 	.word	0x000021f0


	//----- nvinfo : EIATTR_COOP_GROUP_MASK_REGIDS
	.align		4
.L_31:
        /*00f8*/ 	.byte	0x04, 0x29
        /*00fa*/ 	.short	(.L_33 - .L_32)


	//   ....[0]....
.L_32:
        /*00fc*/ 	.word	0xffffffff


	//   ....[1]....
        /*0100*/ 	.word	0xffffffff


	//   ....[2]....
        /*0104*/ 	.word	0xffffffff


	//----- nvinfo : EIATTR_COOP_GROUP_INSTR_OFFSETS
	.align		4
.L_33:
        /*0108*/ 	.byte	0x04, 0x28
        /*010a*/ 	.short	(.L_35 - .L_34)


	//   ....[0]....
.L_34:
        /*010c*/ 	.word	0x00000150


	//   ....[1]....
        /*0110*/ 	.word	0x00000700


	//   ....[2]....
        /*0114*/ 	.word	0x00000cf0


	//----- nvinfo : EIATTR_MBARRIER_INSTR_OFFSETS
	.align		4
.L_35:
        /*0118*/ 	.byte	0x04, 0x39
        /*011a*/ 	.short	(.L_37 - .L_36)


	//   ....[0]....
.L_36:
        /*011c*/ 	.word	0x000014d0
        /*0120*/ 	.word	0x000000ff
        /*0124*/ 	.word	0x00050000
        /*0128*/ 	.short	0x0100
        /*012a*/ 	.byte	0x10
	.zero		1


	//   ....[1]....
        /*012c*/ 	.word	0x00001640
        /*0130*/ 	.word	0x000000ff
        /*0134*/ 	.word	0x00050008
        /*0138*/ 	.short	0x0100
        /*013a*/ 	.byte	0x10
	.zero		1


	//   ....[2]....
        /*013c*/ 	.word	0x00001670
        /*0140*/ 	.word	0x000000ff
        /*0144*/ 	.word	0x00050010
        /*0148*/ 	.short	0x0100
        /*014a*/ 	.byte	0x10
	.zero		1


	//   ....[3]....
        /*014c*/ 	.word	0x00001690
        /*0150*/ 	.word	0x000000ff
        /*0154*/ 	.word	0x00050018
        /*0158*/ 	.short	0x0100
        /*015a*/ 	.byte	0x10
	.zero		1


	//   ....[4]....
        /*015c*/ 	.word	0x00001b00
        /*0160*/ 	.word	0x000000ff
        /*0164*/ 	.word	0x00050000
        /*0168*/ 	.short	0x010a
        /*016a*/ 	.byte	0x1e
	.zero		1


	//   ....[5]....
        /*016c*/ 	.word	0x00001f40
        /*0170*/ 	.word	0x000000ff
        /*0174*/ 	.word	0x00050000
        /*0178*/ 	.short	0x0108
        /*017a*/ 	.byte	0x10
	.zero		1


	//   ....[6]....
        /*017c*/ 	.word	0x00002060
        /*0180*/ 	.word	0x000000ff
        /*0184*/ 	.word	0x00050008
        /*0188*/ 	.short	0x0108
        /*018a*/ 	.byte	0x10
	.zero		1


	//   ....[7]....
        /*018c*/ 	.word	0x00002140
        /*0190*/ 	.word	0x000000ff
        /*0194*/ 	.word	0x00050010
        /*0198*/ 	.short	0x0108
        /*019a*/ 	.byte	0x10
	.zero		1


	//   ....[8]....
        /*019c*/ 	.word	0x000021c0
        /*01a0*/ 	.word	0x000000ff
        /*01a4*/ 	.word	0x00050018
        /*01a8*/ 	.short	0x0108
        /*01aa*/ 	.byte	0x10
	.zero		1


	//   ....[9]....
        /*01ac*/ 	.word	0x00002310
        /*01b0*/ 	.word	0x000000ff
        /*01b4*/ 	.word	0x00050000
        /*01b8*/ 	.short	0x010a
        /*01ba*/ 	.byte	0x1e
	.zero		1


	//----- nvinfo : EIATTR_NUM_MBARRIERS
	.align		4
.L_37:
        /*01bc*/ 	.byte	0x03, 0x38
        /*01be*/ 	.short	0x0004


	//----- nvinfo : EIATTR_EXIT_INSTR_OFFSETS
	.align		4
        /*01c0*/ 	.byte	0x04, 0x1c
        /*01c2*/ 	.short	(.L_39 - .L_38)


	//   ....[0]....
.L_38:
        /*01c4*/ 	.word	0x00002300


	//----- nvinfo : EIATTR_REQNTID
	.align		4
.L_39:
        /*01c8*/ 	.byte	0x04, 0x10
        /*01ca*/ 	.short	(.L_41 - .L_40)
.L_40:
        /*01cc*/ 	.word	0x00000100
        /*01d0*/ 	.word	0x00000001
        /*01d4*/ 	.word	0x00000001


	//----- nvinfo : EIATTR_CRS_STACK_SIZE
	.align		4
.L_41:
        /*01d8*/ 	.byte	0x04, 0x1e
        /*01da*/ 	.short	(.L_43 - .L_42)
.L_42:
        /*01dc*/ 	.word	0x00000000


	//----- nvinfo : EIATTR_CBANK_PARAM_SIZE
	.align		4
.L_43:
        /*01e0*/ 	.byte	0x03, 0x19
        /*01e2*/ 	.short	0x0050


	//----- nvinfo : EIATTR_PARAM_CBANK
	.align		4
        /*01e4*/ 	.byte	0x04, 0x0a
        /*01e6*/ 	.short	(.L_45 - .L_44)
	.align		4
.L_44:
        /*01e8*/ 	.word	index@(.nv.constant0.gluon_wgmma)
        /*01ec*/ 	.short	0x0210
        /*01ee*/ 	.short	0x0050


	//----- nvinfo : EIATTR_SW_WAR
	.align		4
.L_45:
        /*01f0*/ 	.byte	0x04, 0x36
        /*01f2*/ 	.short	(.L_47 - .L_46)
.L_46:
        /*01f4*/ 	.word	0x00000008
.L_47:


//--------------------- .nv.callgraph             --------------------------
	.section	.nv.callgraph,"",@"SHT_CUDA_CALLGRAPH"
	.align	4
	.sectionentsize	8
	.align		4
        /*0000*/ 	.word	0x00000000
	.align		4
        /*0004*/ 	.word	0xffffffff
	.align		4
        /*0008*/ 	.word	0x00000000
	.align		4
        /*000c*/ 	.word	0xfffffffe
	.align		4
        /*0010*/ 	.word	0x00000000
	.align		4
        /*0014*/ 	.word	0xfffffffd
	.align		4
        /*0018*/ 	.word	0x00000000
	.align		4
        /*001c*/ 	.word	0xfffffffc


//--------------------- .text.gluon_wgmma         --------------------------
	.section	.text.gluon_wgmma,"ax",@progbits
	.align	128
        .global         gluon_wgmma
        .type           gluon_wgmma,@function
        .size           gluon_wgmma,(.L_x_52 - gluon_wgmma)
        .other          gluon_wgmma,@"STO_CUDA_ENTRY STV_DEFAULT"
gluon_wgmma:
.text.gluon_wgmma:
[----:B------:R-:W-:Y:S01]  /*0000*/  LDC R1, c[0x0][0x28] ;  /* 0x00000a00ff017b82 */ /* 0x000fe20000000800 */
[----:B------:R-:W1:Y:S07]  /*0010*/  S2R R0, SR_TID.X ;  /* 0x0000000000007919 */ /* 0x000e6e0000002100 */
[----:B------:R-:W2:Y:S01]  /*0020*/  S2UR UR4, SR_CgaCtaId ;  /* 0x00000000000479c3 */ /* 0x000ea20000008800 */
[----:B------:R-:W-:Y:S01]  /*0030*/  UMOV UR16, 0x400 ;  /* 0x0000040000107882 */ /* 0x000fe20000000000 */
[----:B------:R-:W-:Y:S01]  /*0040*/  ULDC UR6, c[0x0][0xc] ;  /* 0x0000030000067ab9 */ /* 0x000fe20000000800 */
[----:B------:R-:W-:Y:S01]  /*0050*/  ULDC.64 UR22, c[0x0][0x250] ;  /* 0x0000940000167ab9 */ /* 0x000fe20000000a00 */
[----:B------:R-:W-:Y:S04]  /*0060*/  BSSY B0, `(.L_x_0) ;  /* 0x000001f000007945 */ /* 0x000fe80003800000 */
[----:B------:R-:W3:Y:S08]  /*0070*/  LDC R4, c[0x0][0x228] ;  /* 0x00008a00ff047b82 */ /* 0x000ef00000000800 */
[----:B------:R-:W4:Y:S08]  /*0080*/  LDC R13, c[0x0][0x230] ;  /* 0x00008c00ff0d7b82 */ /* 0x000f300000000800 */
[----:B------:R-:W-:Y:S01]  /*0090*/  S2UR UR32, SR_CTAID.Y ;  /* 0x00000000002079c3 */ /* 0x000fe20000002600 */
[----:B--2---:R-:W-:-:S03]  /*00a0*/  ULEA UR16, UR4, UR16, 0x18 ;  /* 0x0000001004107291 */ /* 0x004fc6000f8ec03f */
[----:B------:R-:W-:Y:S01]  /*00b0*/  ULDC UR4, c[0x0][0x10] ;  /* 0x0000040000047ab9 */ /* 0x000fe20000000800 */
[----:B-1----:R-:W-:-:S03]  /*00c0*/  LOP3.LUT R6, R0, 0xff, RZ, 0xc0, !PT ;  /* 0x000000ff00067812 */ /* 0x002fc600078ec0ff */
[----:B------:R-:W1:Y:S01]  /*00d0*/  S2UR UR5, SR_CTAID.Z ;  /* 0x00000000000579c3 */ /* 0x000e620000002700 */
[----:B---3--:R-:W-:Y:S01]  /*00e0*/  VIADD R4, R4, 0xffffffff ;  /* 0xffffffff04047836 */ /* 0x008fe20000000000 */
[C---:B------:R-:W-:Y:S02]  /*00f0*/  ISETP.GE.U32.AND P0, PT, R6.reuse, 0x20, PT ;  /* 0x000000200600780c */ /* 0x040fe40003f06070 */
[C---:B------:R-:W-:Y:S02]  /*0100*/  ISETP.NE.U32.AND P2, PT, R6.reuse, RZ, PT ;  /* 0x000000ff0600720c */ /* 0x040fe40003f45070 */
[----:B------:R-:W-:Y:S02]  /*0110*/  LEA R12, R6, UR16, 0x2 ;  /* 0x00000010060c7c11 */ /* 0x000fe4000f8e10ff */
[----:B------:R-:W2:Y:S01]  /*0120*/  S2UR UR33, SR_CTAID.X ;  /* 0x00000000002179c3 */ /* 0x000ea20000002500 */
[----:B----4-:R-:W-:-:S06]  /*0130*/  VIADD R9, R13, 0xffffffff ;  /* 0xffffffff0d097836 */ /* 0x010fcc0000000000 */
[----:B------:R3:W-:Y:S01]  /*0140*/  @!P0 STS [R12], RZ ;  /* 0x000000ff0c008388 */ /* 0x0007e20000000800 */
[----:B------:R-:W-:-:S03]  /*0150*/  NOP ;  /* 0x0000000000007918 */ /* 0x000fc60000000000 */
[----:B------:R3:W-:Y:S01]  /*0160*/  @!P2 STS [UR16+0x24], R4 ;  /* 0x00002404ff00a988 */ /* 0x0007e20008000810 */
[----:B-1----:R-:W-:-:S03]  /*0170*/  UIMAD UR4, UR5, UR4, UR32 ;  /* 0x00000004050472a4 */ /* 0x002fc6000f8e0220 */
[----:B------:R3:W-:Y:S01]  /*0180*/  @!P2 STS [UR16+0x20], R9 ;  /* 0x00002009ff00a988 */ /* 0x0007e20008000810 */
[----:B--2---:R-:W-:-:S04]  /*0190*/  UIMAD UR4, UR4, UR6, UR33 ;  /* 0x00000006040472a4 */ /* 0x004fc8000f8e0221 */
[----:B------:R-:W-:-:S03]  /*01a0*/  UIMAD UR5, UR4, 0x180, URZ ;  /* 0x00000180040578a4 */ /* 0x000fc6000f8e023f */
[----:B------:R-:W-:Y:S01]  /*01b0*/  UMOV UR4, URZ ;  /* 0x0000003f00047c82 */ /* 0x000fe20008000000 */
[----:B------:R-:W-:-:S04]  /*01c0*/  UIADD3 UR18, UP0, UR5, UR22, URZ ;  /* 0x0000001605127290 */ /* 0x000fc8000ff1e03f */
[----:B------:R-:W-:Y:S01]  /*01d0*/  ULEA.HI.X.SX32 UR19, UR5, UR23, 0x1, UP0 ;  /* 0x0000001705137291 */ /* 0x000fe200080f0e3f */
[----:B---3--:R-:W-:Y:S11]  /*01e0*/  @P2 BRA `(.L_x_1) ;  /* 0x0000000000182947 */ /* 0x008ff60003800000 */
[----:B------:R-:W1:Y:S01]  /*01f0*/  LDS R2, [UR16+0x8] ;  /* 0x00000810ff027984 */ /* 0x000e620008000800 */
[----:B------:R-:W2:Y:S01]  /*0200*/  LDC.64 R10, c[0x0][0x210] ;  /* 0x00008400ff0a7b82 */ /* 0x000ea20000000a00 */
[----:B------:R-:W-:Y:S02]  /*0210*/  IMAD.MOV.U32 R3, RZ, RZ, 0x70 ;  /* 0x00000070ff037424 */ /* 0x000fe400078e00ff */
[----:B--2---:R2:W-:Y:S03]  /*0220*/  STS.64 [UR16], R10 ;  /* 0x0000000aff007988 */ /* 0x0045e60008000a10 */
[----:B-1----:R-:W-:-:S05]  /*0230*/  LOP3.LUT R2, R2, 0x10, R3, 0xd8, !PT ;  /* 0x0000001002027812 */ /* 0x002fca00078ed803 */
[----:B------:R2:W-:Y:S02]  /*0240*/  STS [UR16+0x8], R2 ;  /* 0x00000802ff007988 */ /* 0x0005e40008000810 */
.L_x_1:
[----:B------:R-:W-:Y:S05]  /*0250*/  BSYNC B0 ;  /* 0x0000000000007941 */ /* 0x000fea0003800000 */
.L_x_0:
[----:B------:R-:W-:Y:S04]  /*0260*/  BSSY B0, `(.L_x_2) ;  /* 0x000000a000007945 */ /* 0x000fe80003800000 */
[----:B------:R-:W-:Y:S05]  /*0270*/  @P2 BRA `(.L_x_3) ;  /* 0x0000000000202947 */ /* 0x000fea0003800000 */
[----:B--2---:R-:W1:Y:S01]  /*0280*/  LDS R2, [UR16+0x34] ;  /* 0x00003410ff027984 */ /* 0x004e620008000800 */
[----:B------:R-:W-:Y:S02]  /*0290*/  IMAD.MOV.U32 R3, RZ, RZ, 0x3f000000 ;  /* 0x3f000000ff037424 */ /* 0x000fe400078e00ff */
[----:B------:R-:W-:Y:S01]  /*02a0*/  @!P2 IMAD.MOV.U32 R5, RZ, RZ, 0x3f ;  /* 0x0000003fff05a424 */ /* 0x000fe200078e00ff */
[----:B------:R-:W2:Y:S02]  /*02b0*/  @!P2 LDS R8, [UR16+0x38] ;  /* 0x00003810ff08a984 */ /* 0x000ea40008000800 */
[----:B-1----:R-:W-:Y:S02]  /*02c0*/  LOP3.LUT R2, R2, 0xff000000, R3, 0xb8, !PT ;  /* 0xff00000002027812 */ /* 0x002fe400078eb803 */
[----:B--2---:R-:W-:-:S03]  /*02d0*/  @!P2 LOP3.LUT R3, R8, 0xff, R5, 0xb8, !PT ;  /* 0x000000ff0803a812 */ /* 0x004fc600078eb805 */
[----:B------:R1:W-:Y:S04]  /*02e0*/  STS [UR16+0x34], R2 ;  /* 0x00003402ff007988 */ /* 0x0003e80008000810 */
[----:B------:R1:W-:Y:S02]  /*02f0*/  @!P2 STS [UR16+0x38], R3 ;  /* 0x00003803ff00a988 */ /* 0x0003e40008000810 */
.L_x_3:
[----:B------:R-:W-:Y:S05]  /*0300*/  BSYNC B0 ;  /* 0x0000000000007941 */ /* 0x000fea0003800000 */
.L_x_2:
[----:B------:R-:W-:Y:S04]  /*0310*/  BSSY B0, `(.L_x_4) ;  /* 0x000000e000007945 */ /* 0x000fe80003800000 */
[----:B------:R-:W-:Y:S05]  /*0320*/  @P2 BRA `(.L_x_5) ;  /* 0x0000000000302947 */ /* 0x000fea0003800000 */
[----:B-1----:R-:W1:Y:S01]  /*0330*/  LDS R3, [UR16+0x34] ;  /* 0x00003410ff037984 */ /* 0x002e620008000800 */
[----:B--2---:R-:W2:Y:S03]  /*0340*/  LDC.64 R10, c[0x0][0x238] ;  /* 0x00008e00ff0a7b82 */ /* 0x004ea60000000a00 */
[----:B------:R-:W3:Y:S01]  /*0350*/  LDS R2, [UR16+0x1c] ;  /* 0x00001c10ff027984 */ /* 0x000ee20008000800 */
[C---:B--2---:R-:W-:Y:S01]  /*0360*/  SHF.L.U64.HI R8, R10.reuse, 0x1, R11 ;  /* 0x000000010a087819 */ /* 0x044fe2000001020b */
[----:B------:R-:W-:-:S03]  /*0370*/  IMAD.SHL.U32 R5, R10, 0x2, RZ ;  /* 0x000000020a057824 */ /* 0x000fc600078e00ff */
[--C-:B------:R-:W-:Y:S02]  /*0380*/  SHF.R.U32.HI R7, RZ, 0x4, R8.reuse ;  /* 0x00000004ff077819 */ /* 0x100fe40000011608 */
[----:B------:R-:W-:-:S05]  /*0390*/  SHF.R.U64 R5, R5, 0x4, R8 ;  /* 0x0000000405057819 */ /* 0x000fca0000001208 */
[----:B------:R4:W-:Y:S01]  /*03a0*/  STS [UR16+0xc], R5 ;  /* 0x00000c05ff007988 */ /* 0x0009e20008000810 */
[----:B-1----:R-:W-:Y:S02]  /*03b0*/  LOP3.LUT R3, R3, 0x7, RZ, 0xb8, !PT ;  /* 0x0000000703037812 */ /* 0x002fe400078eb8ff */
[----:B---3--:R-:W-:-:S03]  /*03c0*/  LOP3.LUT R2, R2, 0xf, R7, 0xb8, !PT ;  /* 0x0000000f02027812 */ /* 0x008fc600078eb807 */
[----:B------:R4:W-:Y:S04]  /*03d0*/  STS [UR16+0x34], R3 ;  /* 0x00003403ff007988 */ /* 0x0009e80008000810 */
[----:B------:R4:W-:Y:S02]  /*03e0*/  STS [UR16+0x1c], R2 ;  /* 0x00001c02ff007988 */ /* 0x0009e40008000810 */
.L_x_5:
[----:B------:R-:W-:Y:S05]  /*03f0*/  BSYNC B0 ;  /* 0x0000000000007941 */ /* 0x000fea0003800000 */
.L_x_4:
[----:B------:R-:W-:Y:S04]  /*0400*/  BSSY B1, `(.L_x_6) ;  /* 0x000001a000017945 */ /* 0x000fe80003800000 */
[----:B------:R-:W-:Y:S04]  /*0410*/  BSSY B0, `(.L_x_7) ;  /* 0x0000015000007945 */ /* 0x000fe80003800000 */
[----:B------:R-:W-:Y:S05]  /*0420*/  @P2 BRA `(.L_x_8) ;  /* 0x0000000000202947 */ /* 0x000fea0003800000 */
[----:B-12-4-:R-:W1:Y:S02]  /*0430*/  LDS R2, [UR16+0x34] ;  /* 0x00003410ff027984 */ /* 0x016e640008000800 */
[----:B-1----:R-:W-:-:S05]  /*0440*/  LOP3.LUT R2, R2, 0x38, RZ, 0xb8, !PT ;  /* 0x0000003802027812 */ /* 0x002fca00078eb8ff */
[----:B------:R1:W-:Y:S01]  /*0450*/  STS [UR16+0x34], R2 ;  /* 0x00003402ff007988 */ /* 0x0003e20008000810 */
[----:B------:R-:W-:Y:S05]  /*0460*/  @P2 BRA `(.L_x_9) ;  /* 0x0000000000202947 */ /* 0x000fea0003800000 */
[----:B-1----:R-:W1:Y:S01]  /*0470*/  LDS R2, [UR16+0x8] ;  /* 0x00000810ff027984 */ /* 0x002e620008000800 */
[----:B------:R-:W-:-:S05]  /*0480*/  IMAD.MOV.U32 R3, RZ, RZ, 0x780 ;  /* 0x00000780ff037424 */ /* 0x000fca00078e00ff */
[----:B-1----:R-:W-:-:S05]  /*0490*/  LOP3.LUT R2, R2, 0x500, R3, 0xd8, !PT ;  /* 0x0000050002027812 */ /* 0x002fca00078ed803 */
[----:B------:R3:W-:Y:S02]  /*04a0*/  STS [UR16+0x8], R2 ;  /* 0x00000802ff007988 */ /* 0x0007e40008000810 */
.L_x_8:
[----:B------:R-:W-:Y:S05]  /*04b0*/  @P2 BRA `(.L_x_10) ;  /* 0x0000000000282947 */ /* 0x000fea0003800000 */
[----:B-1234-:R-:W1:Y:S02]  /*04c0*/  LDS R2, [UR16+0x8] ;  /* 0x00000810ff027984 */ /* 0x01ee640008000800 */
[----:B-1----:R-:W-:-:S05]  /*04d0*/  LOP3.LUT R2, R2, 0x1800, RZ, 0xb8, !PT ;  /* 0x0000180002027812 */ /* 0x002fca00078eb8ff */
[----:B------:R2:W-:Y:S02]  /*04e0*/  STS [UR16+0x8], R2 ;  /* 0x00000802ff007988 */ /* 0x0005e40008000810 */
.L_x_9:
[----:B------:R-:W-:Y:S05]  /*04f0*/  @P2 BREAK B0 ;  /* 0x0000000000002942 */ /* 0x000fea0003800000 */
[----:B------:R-:W-:Y:S05]  /*0500*/  @P2 BRA `(.L_x_11) ;  /* 0x0000000000242947 */ /* 0x000fea0003800000 */
[----:B------:R-:W3:Y:S01]  /*0510*/  LDS R3, [UR16+0x8] ;  /* 0x00000810ff037984 */ /* 0x000ee20008000800 */
[----:B-12---:R-:W-:-:S05]  /*0520*/  IMAD.MOV.U32 R2, RZ, RZ, 0x6000 ;  /* 0x00006000ff027424 */ /* 0x006fca00078e00ff */
[----:B---3--:R-:W-:-:S04]  /*0530*/  LOP3.LUT R2, R3, 0x6000, R2, 0xd8, !PT ;  /* 0x0000600003027812 */ /* 0x008fc800078ed802 */
[----:B------:R-:W-:-:S05]  /*0540*/  LOP3.LUT R2, R2, 0x400000, RZ, 0xb8, !PT ;  /* 0x0040000002027812 */ /* 0x000fca00078eb8ff */
[----:B------:R5:W-:Y:S02]  /*0550*/  STS [UR16+0x8], R2 ;  /* 0x00000802ff007988 */ /* 0x000be40008000810 */
.L_x_10:
[----:B------:R-:W-:Y:S05]  /*0560*/  BSYNC B0 ;  /* 0x0000000000007941 */ /* 0x000fea0003800000 */
.L_x_7:
[----:B-12345:R-:W1:Y:S02]  /*0570*/  @!P2 LDS R2, [UR16+0x8] ;  /* 0x00000810ff02a984 */ /* 0x03ee640008000800 */
[----:B-1----:R-:W-:-:S05]  /*0580*/  @!P2 LOP3.LUT R2, R2, 0x8000, RZ, 0xb8, !PT ;  /* 0x000080000202a812 */ /* 0x002fca00078eb8ff */
[----:B------:R3:W-:Y:S02]  /*0590*/  @!P2 STS [UR16+0x8], R2 ;  /* 0x00000802ff00a988 */ /* 0x0007e40008000810 */
.L_x_11:
[----:B------:R-:W-:Y:S05]  /*05a0*/  BSYNC B1 ;  /* 0x0000000000017941 */ /* 0x000fea0003800000 */
.L_x_6:
[----:B------:R-:W-:Y:S05]  /*05b0*/  WARPSYNC.ALL ;  /* 0x0000000000007948 */ /* 0x000fea0003800000 */
[----:B------:R-:W-:Y:S05]  /*05c0*/  @P0 BRA `(.L_x_12) ;  /* 0x0000000000280947 */ /* 0x000fea0003800000 */
[----:B-123--:R-:W1:Y:S01]  /*05d0*/  S2R R2, SR_LANEID ;  /* 0x0000000000027919 */ /* 0x00ee620000000000 */
[----:B------:R-:W-:Y:S05]  /*05e0*/  WARPSYNC.ALL ;  /* 0x0000000000007948 */ /* 0x000fea0003800000 */
[----:B-1----:R-:W-:-:S05]  /*05f0*/  IMAD.SHL.U32 R5, R2, 0x4, RZ ;  /* 0x0000000402057824 */ /* 0x002fca00078e00ff */
[----:B------:R-:W1:Y:S01]  /*0600*/  LDS R7, [R5+UR16] ;  /* 0x0000001005077984 */ /* 0x000e620008000800 */
[----:B------:R-:W-:-:S05]  /*0610*/  IADD3 R2, P1, R5, UR18, RZ ;  /* 0x0000001205027c10 */ /* 0x000fca000ff3e0ff */
[----:B------:R-:W-:-:S05]  /*0620*/  IMAD.X R3, RZ, RZ, UR19, P1 ;  /* 0x00000013ff037e24 */ /* 0x000fca00088e06ff */
[----:B-1----:R4:W5:Y:S01]  /*0630*/  ATOMG.E.EXCH.STRONG.GPU PT, RZ, [R2], R7 ;  /* 0x0000000702ff73a8 */ /* 0x00296200041ee100 */
[----:B------:R-:W-:-:S04]  /*0640*/  DEPBAR {5,4,3,2,1,0} ;  /* 0x0000003f0000791a */ /* 0x000fc80000000000 */
[----:B------:R4:W-:Y:S01]  /*0650*/  UTMACCTL.IV [UR18] ;  /* 0x00000000120079b9 */ /* 0x0009e20008000000 */
[----:B------:R-:W-:Y:S01]  /*0660*/  NOP ;  /* 0x0000000000007918 */ /* 0x000fe20000000000 */
.L_x_12:
[----:B------:R-:W-:Y:S05]  /*0670*/  @P0 BRA `(.L_x_13) ;  /* 0x00000000000c0947 */ /* 0x000fea0003800000 */
[----:B------:R0:W-:Y:S01]  /*0680*/  UTMACMDFLUSH ;  /* 0x00000000000079b7 */ /* 0x0001e20000000000 */
[----:B------:R-:W-:Y:S05]  /*0690*/  @P0 BRA `(.L_x_13) ;  /* 0x0000000000040947 */ /* 0x000fea0003800000 */
[----:B------:R-:W-:-:S04]  /*06a0*/  DEPBAR.LE SB0, 0x0 ;  /* 0x000080000000791a */ /* 0x000fc80000000000 */
.L_x_13:
[----:B------:R-:W-:Y:S05]  /*06b0*/  WARPSYNC.ALL ;  /* 0x0000000000007948 */ /* 0x000fea0003800000 */
[----:B-----5:R-:W-:Y:S06]  /*06c0*/  BAR.SYNC.DEFER_BLOCKING 0x0 ;  /* 0x0000000000007b1d */ /* 0x020fec0000010000 */
[----:B------:R-:W-:Y:S02]  /*06d0*/  BSSY B1, `(.L_x_14) ;  /* 0x000000b000017945 */ /* 0x000fe40003800000 */
[----:B------:R-:W-:Y:S06]  /*06e0*/  BAR.SYNC.DEFER_BLOCKING 0x0 ;  /* 0x0000000000007b1d */ /* 0x000fec0000010000 */
[----:B------:R5:W-:Y:S01]  /*06f0*/  @!P0 STS [R12], RZ ;  /* 0x000000ff0c008388 */ /* 0x000be20000000800 */
[----:B------:R-:W-:Y:S01]  /*0700*/  NOP ;  /* 0x0000000000007918 */ /* 0x000fe20000000000 */
[----:B------:R-:W-:Y:S05]  /*0710*/  @P2 BRA `(.L_x_15) ;  /* 0x0000000000182947 */ /* 0x000fea0003800000 */
[----:B-1234-:R-:W1:Y:S01]  /*0720*/  LDS R2, [UR16+0x8] ;  /* 0x00000810ff027984 */ /* 0x01ee620008000800 */
[----:B------:R-:W2:Y:S01]  /*0730*/  LDC.64 R10, c[0x0][0x218] ;  /* 0x00008600ff0a7b82 */ /* 0x000ea20000000a00 */
[----:B------:R-:W-:Y:S02]  /*0740*/  IMAD.MOV.U32 R3, RZ, RZ, 0x70 ;  /* 0x00000070ff037424 */ /* 0x000fe400078e00ff */
[----:B--2---:R2:W-:Y:S03]  /*0750*/  STS.64 [UR16], R10 ;  /* 0x0000000aff007988 */ /* 0x0045e60008000a10 */
[----:B-1----:R-:W-:-:S05]  /*0760*/  LOP3.LUT R2, R2, 0x10, R3, 0xd8, !PT ;  /* 0x0000001002027812 */ /* 0x002fca00078ed803 */
[----:B------:R2:W-:Y:S02]  /*0770*/  STS [UR16+0x8], R2 ;  /* 0x00000802ff007988 */ /* 0x0005e40008000810 */
.L_x_15:
[----:B----4-:R-:W-:Y:S05]  /*0780*/  BSYNC B1 ;  /* 0x0000000000017941 */ /* 0x010fea0003800000 */
.L_x_14:
[----:B------:R-:W-:Y:S04]  /*0790*/  BSSY B2, `(.L_x_16) ;  /* 0x000000f000027945 */ /* 0x000fe80003800000 */
[----:B------:R-:W-:Y:S04]  /*07a0*/  BSSY B1, `(.L_x_17) ;  /* 0x000000c000017945 */ /* 0x000fe80003800000 */
[----:B------:R-:W-:Y:S05]  /*07b0*/  @P2 BRA `(.L_x_18) ;  /* 0x0000000000282947 */ /* 0x000fea0003800000 */
[----:B-123--:R-:W1:Y:S01]  /*07c0*/  LDS R2, [UR16+0x34] ;  /* 0x00003410ff027984 */ /* 0x00ee620008000800 */
[----:B------:R-:W-:Y:S01]  /*07d0*/  IMAD.MOV.U32 R3, RZ, RZ, 0x3f000000 ;  /* 0x3f000000ff037424 */ /* 0x000fe200078e00ff */
[----:B------:R-:W-:Y:S05]  /*07e0*/  @P2 BREAK B1 ;  /* 0x0000000000012942 */ /* 0x000fea0003800000 */
[----:B-1----:R-:W-:-:S05]  /*07f0*/  LOP3.LUT R2, R2, 0xff000000, R3, 0xb8, !PT ;  /* 0xff00000002027812 */ /* 0x002fca00078eb803 */
[----:B------:R1:W-:Y:S01]  /*0800*/  STS [UR16+0x34], R2 ;  /* 0x00003402ff007988 */ /* 0x0003e20008000810 */
[----:B------:R-:W-:Y:S05]  /*0810*/  @P2 BRA `(.L_x_19) ;  /* 0x0000000000182947 */ /* 0x000fea0003800000 */
[----:B------:R-:W2:Y:S01]  /*0820*/  LDS R3, [UR16+0x38] ;  /* 0x00003810ff037984 */ /* 0x000ea20008000800 */
[----:B-1----:R-:W-:-:S05]  /*0830*/  IMAD.MOV.U32 R2, RZ, RZ, 0xff ;  /* 0x000000ffff027424 */ /* 0x002fca00078e00ff */
[----:B--2---:R-:W-:-:S05]  /*0840*/  LOP3.LUT R2, R3, 0xff, R2, 0xb8, !PT ;  /* 0x000000ff03027812 */ /* 0x004fca00078eb802 */
[----:B------:R4:W-:Y:S02]  /*0850*/  STS [UR16+0x38], R2 ;  /* 0x00003802ff007988 */ /* 0x0009e40008000810 */
.L_x_18:
[----:B------:R-:W-:Y:S05]  /*0860*/  BSYNC B1 ;  /* 0x0000000000017941 */ /* 0x000fea0003800000 */
.L_x_17:
[----:B------:R1:W-:Y:S02]  /*0870*/  @!P2 STS [UR16+0x20], R9 ;  /* 0x00002009ff00a988 */ /* 0x0003e40008000810 */
.L_x_19:
[----:B------:R-:W-:Y:S05]  /*0880*/  BSYNC B2 ;  /* 0x0000000000027941 */ /* 0x000fea0003800000 */
.L_x_16:
[----:B------:R-:W-:Y:S05]  /*0890*/  WARPSYNC.ALL ;  /* 0x0000000000007948 */ /* 0x000fea0003800000 */
[----:B------:R-:W2:Y:S01]  /*08a0*/  LDC R5, c[0x0][0x22c] ;  /* 0x00008b00ff057b82 */ /* 0x000ea20000000800 */
[----:B------:R-:W-:Y:S01]  /*08b0*/  BSSY B2, `(.L_x_20) ;  /* 0x0000010000027945 */ /* 0x000fe20003800000 */
[----:B--2---:R-:W-:-:S05]  /*08c0*/  VIADD R5, R5, 0xffffffff ;  /* 0xffffffff05057836 */ /* 0x004fca0000000000 */
[----:B------:R2:W-:Y:S01]  /*08d0*/  @!P2 STS [UR16+0x24], R5 ;  /* 0x00002405ff00a988 */ /* 0x0005e20008000810 */
[----:B------:R-:W-:Y:S05]  /*08e0*/  @P2 BRA `(.L_x_21) ;  /* 0x0000000000302947 */ /* 0x000fea0003800000 */
[----:B------:R-:W2:Y:S01]  /*08f0*/  LDS R3, [UR16+0x34] ;  /* 0x00003410ff037984 */ /* 0x000ea20008000800 */
[----:B------:R-:W2:Y:S03]  /*0900*/  LDC.64 R10, c[0x0][0x240] ;  /* 0x00009000ff0a7b82 */ /* 0x000ea60000000a00 */
[----:B-1-34-:R-:W1:Y:S01]  /*0910*/  LDS R2, [UR16+0x1c] ;  /* 0x00001c10ff027984 */ /* 0x01ae620008000800 */
[C---:B--2---:R-:W-:Y:S01]  /*0920*/  SHF.L.U64.HI R8, R10.reuse, 0x1, R11 ;  /* 0x000000010a087819 */ /* 0x044fe2000001020b */
[----:B------:R-:W-:-:S03]  /*0930*/  IMAD.SHL.U32 R7, R10, 0x2, RZ ;  /* 0x000000020a077824 */ /* 0x000fc600078e00ff */
[--C-:B------:R-:W-:Y:S02]  /*0940*/  SHF.R.U32.HI R9, RZ, 0x4, R8.reuse ;  /* 0x00000004ff097819 */ /* 0x100fe40000011608 */
[----:B------:R-:W-:-:S05]  /*0950*/  SHF.R.U64 R7, R7, 0x4, R8 ;  /* 0x0000000407077819 */ /* 0x000fca0000001208 */
[----:B------:R2:W-:Y:S01]  /*0960*/  STS [UR16+0xc], R7 ;  /* 0x00000c07ff007988 */ /* 0x0005e20008000810 */
[----:B------:R-:W-:Y:S02]  /*0970*/  LOP3.LUT R3, R3, 0x7, RZ, 0xb8, !PT ;  /* 0x0000000703037812 */ /* 0x000fe400078eb8ff */
[----:B-1----:R-:W-:-:S03]  /*0980*/  LOP3.LUT R2, R2, 0xf, R9, 0xb8, !PT ;  /* 0x0000000f02027812 */ /* 0x002fc600078eb809 */
[----:B------:R2:W-:Y:S04]  /*0990*/  STS [UR16+0x34], R3 ;  /* 0x00003403ff007988 */ /* 0x0005e80008000810 */
[----:B------:R2:W-:Y:S02]  /*09a0*/  STS [UR16+0x1c], R2 ;  /* 0x00001c02ff007988 */ /* 0x0005e40008000810 */
.L_x_21:
[----:B------:R-:W-:Y:S05]  /*09b0*/  BSYNC B2 ;  /* 0x0000000000027941 */ /* 0x000fea0003800000 */
.L_x_20:
[----:B------:R-:W-:Y:S04]  /*09c0*/  BSSY B3, `(.L_x_22) ;  /* 0x000001a000037945 */ /* 0x000fe80003800000 */
[----:B------:R-:W-:Y:S04]  /*09d0*/  BSSY B2, `(.L_x_23) ;  /* 0x0000015000027945 */ /* 0x000fe80003800000 */
[----:B------:R-:W-:Y:S05]  /*09e0*/  @P2 BRA `(.L_x_24) ;  /* 0x0000000000202947 */ /* 0x000fea0003800000 */
[----:B-1234-:R-:W1:Y:S02]  /*09f0*/  LDS R2, [UR16+0x34] ;  /* 0x00003410ff027984 */ /* 0x01ee640008000800 */
[----:B-1----:R-:W-:-:S05]  /*0a00*/  LOP3.LUT R2, R2, 0x38, RZ, 0xb8, !PT ;  /* 0x0000003802027812 */ /* 0x002fca00078eb8ff */
[----:B------:R1:W-:Y:S01]  /*0a10*/  STS [UR16+0x34], R2 ;  /* 0x00003402ff007988 */ /* 0x0003e20008000810 */
[----:B------:R-:W-:Y:S05]  /*0a20*/  @P2 BRA `(.L_x_25) ;  /* 0x0000000000202947 */ /* 0x000fea0003800000 */
[----:B-1----:R-:W1:Y:S01]  /*0a30*/  LDS R2, [UR16+0x8] ;  /* 0x00000810ff027984 */ /* 0x002e620008000800 */
[----:B------:R-:W-:-:S05]  /*0a40*/  IMAD.MOV.U32 R3, RZ, RZ, 0x780 ;  /* 0x00000780ff037424 */ /* 0x000fca00078e00ff */
[----:B-1----:R-:W-:-:S05]  /*0a50*/  LOP3.LUT R2, R2, 0x500, R3, 0xd8, !PT ;  /* 0x0000050002027812 */ /* 0x002fca00078ed803 */
[----:B------:R1:W-:Y:S02]  /*0a60*/  STS [UR16+0x8], R2 ;  /* 0x00000802ff007988 */ /* 0x0003e40008000810 */
.L_x_24:
[----:B------:R-:W-:Y:S05]  /*0a70*/  @P2 BRA `(.L_x_26) ;  /* 0x0000000000282947 */ /* 0x000fea0003800000 */
[----:B-1234-:R-:W1:Y:S02]  /*0a80*/  LDS R2, [UR16+0x8] ;  /* 0x00000810ff027984 */ /* 0x01ee640008000800 */
[----:B-1----:R-:W-:-:S05]  /*0a90*/  LOP3.LUT R2, R2, 0x1800, RZ, 0xb8, !PT ;  /* 0x0000180002027812 */ /* 0x002fca00078eb8ff */
[----:B------:R2:W-:Y:S02]  /*0aa0*/  STS [UR16+0x8], R2 ;  /* 0x00000802ff007988 */ /* 0x0005e40008000810 */
.L_x_25:
[----:B------:R-:W-:Y:S05]  /*0ab0*/  @P2 BREAK B2 ;  /* 0x0000000000022942 */ /* 0x000fea0003800000 */
[----:B------:R-:W-:Y:S05]  /*0ac0*/  @P2 BRA `(.L_x_27) ;  /* 0x0000000000242947 */ /* 0x000fea0003800000 */
[----:B-12---:R-:W1:Y:S01]  /*0ad0*/  LDS R2, [UR16+0x8] ;  /* 0x00000810ff027984 */ /* 0x006e620008000800 */
[----:B------:R-:W-:-:S05]  /*0ae0*/  IMAD.MOV.U32 R3, RZ, RZ, 0x6000 ;  /* 0x00006000ff037424 */ /* 0x000fca00078e00ff */
[----:B-1----:R-:W-:-:S04]  /*0af0*/  LOP3.LUT R2, R2, 0x6000, R3, 0xd8, !PT ;  /* 0x0000600002027812 */ /* 0x002fc800078ed803 */
[----:B------:R-:W-:-:S05]  /*0b00*/  LOP3.LUT R2, R2, 0x400000, RZ, 0xb8, !PT ;  /* 0x0040000002027812 */ /* 0x000fca00078eb8ff */
[----:B------:R1:W-:Y:S02]  /*0b10*/  STS [UR16+0x8], R2 ;  /* 0x00000802ff007988 */ /* 0x0003e40008000810 */
.L_x_26:
[----:B------:R-:W-:Y:S05]  /*0b20*/  BSYNC B2 ;  /* 0x0000000000027941 */ /* 0x000fea0003800000 */
.L_x_23:
[----:B-1234-:R-:W1:Y:S02]  /*0b30*/  @!P2 LDS R2, [UR16+0x8] ;  /* 0x00000810ff02a984 */ /* 0x01ee640008000800 */
[----:B-1----:R-:W-:-:S05]  /*0b40*/  @!P2 LOP3.LUT R2, R2, 0x8000, RZ, 0xb8, !PT ;  /* 0x000080000202a812 */ /* 0x002fca00078eb8ff */
[----:B------:R3:W-:Y:S02]  /*0b50*/  @!P2 STS [UR16+0x8], R2 ;  /* 0x00000802ff00a988 */ /* 0x0007e40008000810 */
.L_x_27:
[----:B------:R-:W-:Y:S05]  /*0b60*/  BSYNC B3 ;  /* 0x0000000000037941 */ /* 0x000fea0003800000 */
.L_x_22:
[----:B------:R-:W-:Y:S05]  /*0b70*/  WARPSYNC.ALL ;  /* 0x0000000000007948 */ /* 0x000fea0003800000 */
[----:B------:R-:W-:-:S04]  /*0b80*/  UIADD3 UR21, UR5, 0x80, URZ ;  /* 0x0000008005157890 */ /* 0x000fc8000fffe03f */
[----:B------:R-:W-:-:S04]  /*0b90*/  UIADD3 UR20, UP0, UR21, UR22, URZ ;  /* 0x0000001615147290 */ /* 0x000fc8000ff1e03f */
[----:B------:R-:W-:Y:S01]  /*0ba0*/  ULEA.HI.X.SX32 UR21, UR21, UR23, 0x1, UP0 ;  /* 0x0000001715157291 */ /* 0x000fe200080f0e3f */
[----:B------:R-:W-:Y:S11]  /*0bb0*/  @P0 BRA `(.L_x_28) ;  /* 0x0000000000280947 */ /* 0x000ff60003800000 */
[----:B-123--:R-:W1:Y:S01]  /*0bc0*/  S2R R2, SR_LANEID ;  /* 0x0000000000027919 */ /* 0x00ee620000000000 */
[----:B------:R-:W-:Y:S05]  /*0bd0*/  WARPSYNC.ALL ;  /* 0x0000000000007948 */ /* 0x000fea0003800000 */
[----:B-1----:R-:W-:-:S05]  /*0be0*/  IMAD.SHL.U32 R8, R2, 0x4, RZ ;  /* 0x0000000402087824 */ /* 0x002fca00078e00ff */
[----:B------:R-:W1:Y:S01]  /*0bf0*/  LDS R7, [R8+UR16] ;  /* 0x0000001008077984 */ /* 0x000e620008000800 */
[----:B------:R-:W-:-:S05]  /*0c00*/  IADD3 R2, P1, R8, UR20, RZ ;  /* 0x0000001408027c10 */ /* 0x000fca000ff3e0ff */
[----:B------:R-:W-:-:S05]  /*0c10*/  IMAD.X R3, RZ, RZ, UR21, P1 ;  /* 0x00000015ff037e24 */ /* 0x000fca00088e06ff */
[----:B-1----:R4:W2:Y:S01]  /*0c20*/  ATOMG.E.EXCH.STRONG.GPU PT, RZ, [R2], R7 ;  /* 0x0000000702ff73a8 */ /* 0x0028a200041ee100 */
[----:B------:R-:W-:-:S04]  /*0c30*/  DEPBAR {5,4,3,2,1,0} ;  /* 0x0000003f0000791a */ /* 0x000fc80000000000 */
[----:B------:R4:W-:Y:S01]  /*0c40*/  UTMACCTL.IV [UR20] ;  /* 0x00000000140079b9 */ /* 0x0009e20008000000 */
[----:B------:R-:W-:Y:S01]  /*0c50*/  NOP ;  /* 0x0000000000007918 */ /* 0x000fe20000000000 */
.L_x_28:
[----:B------:R-:W-:Y:S05]  /*0c60*/  @P0 BRA `(.L_x_29) ;  /* 0x00000000000c0947 */ /* 0x000fea0003800000 */
[----:B------:R0:W-:Y:S01]  /*0c70*/  UTMACMDFLUSH ;  /* 0x00000000000079b7 */ /* 0x0001e20000000000 */
[----:B------:R-:W-:Y:S05]  /*0c80*/  @P0 BRA `(.L_x_29) ;  /* 0x0000000000040947 */ /* 0x000fea0003800000 */
[----:B------:R-:W-:-:S04]  /*0c90*/  DEPBAR.LE SB0, 0x0 ;  /* 0x000080000000791a */ /* 0x000fc80000000000 */
.L_x_29:
[----:B------:R-:W-:Y:S05]  /*0ca0*/  WARPSYNC.ALL ;  /* 0x0000000000007948 */ /* 0x000fea0003800000 */
[----:B--2---:R-:W-:Y:S06]  /*0cb0*/  BAR.SYNC.DEFER_BLOCKING 0x0 ;  /* 0x0000000000007b1d */ /* 0x004fec0000010000 */
[----:B------:R-:W-:Y:S02]  /*0cc0*/  BSSY B3, `(.L_x_30) ;  /* 0x000000b000037945 */ /* 0x000fe40003800000 */
[----:B------:R-:W-:Y:S06]  /*0cd0*/  BAR.SYNC.DEFER_BLOCKING 0x0 ;  /* 0x0000000000007b1d */ /* 0x000fec0000010000 */
[----:B------:R2:W-:Y:S01]  /*0ce0*/  @!P0 STS [R12], RZ ;  /* 0x000000ff0c008388 */ /* 0x0005e20000000800 */
[----:B------:R-:W-:Y:S01]  /*0cf0*/  NOP ;  /* 0x0000000000007918 */ /* 0x000fe20000000000 */
[----:B------:R-:W-:Y:S05]  /*0d00*/  @P2 BRA `(.L_x_31) ;  /* 0x0000000000182947 */ /* 0x000fea0003800000 */
[----:B-1-34-:R-:W1:Y:S01]  /*0d10*/  LDS R2, [UR16+0x8] ;  /* 0x00000810ff027984 */ /* 0x01ae620008000800 */
[----:B------:R-:W3:Y:S01]  /*0d20*/  LDC.64 R8, c[0x0][0x220] ;  /* 0x00008800ff087b82 */ /* 0x000ee20000000a00 */
[----:B------:R-:W-:Y:S02]  /*0d30*/  IMAD.MOV.U32 R3, RZ, RZ, 0x70 ;  /* 0x00000070ff037424 */ /* 0x000fe400078e00ff */
[----:B---3--:R3:W-:Y:S03]  /*0d40*/  STS.64 [UR16], R8 ;  /* 0x00000008ff007988 */ /* 0x0087e60008000a10 */
[----:B-1----:R-:W-:-:S05]  /*0d50*/  LOP3.LUT R2, R2, 0x10, R3, 0xd8, !PT ;  /* 0x0000001002027812 */ /* 0x002fca00078ed803 */
[----:B------:R3:W-:Y:S02]  /*0d60*/  STS [UR16+0x8], R2 ;  /* 0x00000802ff007988 */ /* 0x0007e40008000810 */
.L_x_31:
[----:B----4-:R-:W-:Y:S05]  /*0d70*/  BSYNC B3 ;  /* 0x0000000000037941 */ /* 0x010fea0003800000 */
.L_x_30:
[----:B------:R-:W-:Y:S04]  /*0d80*/  BSSY B4, `(.L_x_32) ;  /* 0x0000011000047945 */ /* 0x000fe80003800000 */
[----:B------:R-:W-:Y:S04]  /*0d90*/  BSSY B3, `(.L_x_33) ;  /* 0x000000e000037945 */ /* 0x000fe80003800000 */
[----:B------:R-:W-:Y:S05]  /*0da0*/  @P2 BRA `(.L_x_34) ;  /* 0x0000000000242947 */ /* 0x000fea0003800000 */
[----:B-1-3--:R-:W1:Y:S01]  /*0db0*/  LDS R2, [UR16+0x34] ;  /* 0x00003410ff027984 */ /* 0x00ae620008000800 */
[----:B------:R-:W-:-:S05]  /*0dc0*/  IMAD.MOV.U32 R3, RZ, RZ, 0x3f000000 ;  /* 0x3f000000ff037424 */ /* 0x000fca00078e00ff */
[----:B-1----:R-:W-:-:S05]  /*0dd0*/  LOP3.LUT R2, R2, 0xff000000, R3, 0xb8, !PT ;  /* 0xff00000002027812 */ /* 0x002fca00078eb803 */
[----:B------:R1:W-:Y:S01]  /*0de0*/  STS [UR16+0x34], R2 ;  /* 0x00003402ff007988 */ /* 0x0003e20008000810 */
[----:B------:R-:W-:Y:S05]  /*0df0*/  @P2 BRA `(.L_x_35) ;  /* 0x00000000001c2947 */ /* 0x000fea0003800000 */
[----:B-1----:R-:W1:Y:S01]  /*0e00*/  LDS R2, [UR16+0x38] ;  /* 0x00003810ff027984 */ /* 0x002e620008000800 */
[----:B------:R-:W-:-:S05]  /*0e10*/  IMAD.MOV.U32 R3, RZ, RZ, 0x3f ;  /* 0x0000003fff037424 */ /* 0x000fca00078e00ff */
[----:B-1----:R-:W-:-:S05]  /*0e20*/  LOP3.LUT R2, R2, 0xff, R3, 0xb8, !PT ;  /* 0x000000ff02027812 */ /* 0x002fca00078eb803 */
[----:B------:R4:W-:Y:S02]  /*0e30*/  STS [UR16+0x38], R2 ;  /* 0x00003802ff007988 */ /* 0x0009e40008000810 */
.L_x_34:
[----:B------:R-:W-:Y:S05]  /*0e40*/  @P2 BREAK B3 ;  /* 0x0000000000032942 */ /* 0x000fea0003800000 */
[----:B------:R-:W-:Y:S05]  /*0e50*/  @P2 BRA `(.L_x_36) ;  /* 0x00000000000c2947 */ /* 0x000fea0003800000 */
[----:B------:R1:W-:Y:S02]  /*0e60*/  STS [UR16+0x20], R5 ;  /* 0x00002005ff007988 */ /* 0x0003e40008000810 */
.L_x_35:
[----:B------:R-:W-:Y:S05]  /*0e70*/  BSYNC B3 ;  /* 0x0000000000037941 */ /* 0x000fea0003800000 */
.L_x_33:
[----:B------:R1:W-:Y:S02]  /*0e80*/  @!P2 STS [UR16+0x24], R4 ;  /* 0x00002404ff00a988 */ /* 0x0003e40008000810 */
.L_x_36:
[----:B------:R-:W-:Y:S05]  /*0e90*/  BSYNC B4 ;  /* 0x0000000000047941 */ /* 0x000fea0003800000 */
.L_x_32:
[----:B------:R-:W-:Y:S05]  /*0ea0*/  WARPSYNC.ALL ;  /* 0x0000000000007948 */ /* 0x000fea0003800000 */
[----:B------:R-:W-:Y:S04]  /*0eb0*/  BSSY B4, `(.L_x_37) ;  /* 0x000000e000047945 */ /* 0x000fe80003800000 */
[----:B------:R-:W-:Y:S05]  /*0ec0*/  @P2 BRA `(.L_x_38) ;  /* 0x0000000000302947 */ /* 0x000fea0003800000 */
[----:B------:R-:W5:Y:S01]  /*0ed0*/  LDS R3, [UR16+0x34] ;  /* 0x00003410ff037984 */ /* 0x000f620008000800 */
[----:B-1----:R-:W1:Y:S03]  /*0ee0*/  LDC.64 R4, c[0x0][0x248] ;  /* 0x00009200ff047b82 */ /* 0x002e660000000a00 */
[----:B---34-:R-:W3:Y:S01]  /*0ef0*/  LDS R2, [UR16+0x1c] ;  /* 0x00001c10ff027984 */ /* 0x018ee20008000800 */
[C---:B-1----:R-:W-:Y:S01]  /*0f00*/  SHF.L.U64.HI R5, R4.reuse, 0x1, R5 ;  /* 0x0000000104057819 */ /* 0x042fe20000010205 */
[----:B------:R-:W-:-:S03]  /*0f10*/  IMAD.SHL.U32 R4, R4, 0x2, RZ ;  /* 0x0000000204047824 */ /* 0x000fc600078e00ff */
[--C-:B------:R-:W-:Y:S02]  /*0f20*/  SHF.R.U32.HI R7, RZ, 0x4, R5.reuse ;  /* 0x00000004ff077819 */ /* 0x100fe40000011605 */
[----:B------:R-:W-:-:S05]  /*0f30*/  SHF.R.U64 R4, R4, 0x4, R5 ;  /* 0x0000000404047819 */ /* 0x000fca0000001205 */
[----:B------:R1:W-:Y:S01]  /*0f40*/  STS [UR16+0xc], R4 ;  /* 0x00000c04ff007988 */ /* 0x0003e20008000810 */
[----:B-----5:R-:W-:Y:S02]  /*0f50*/  LOP3.LUT R3, R3, 0x7, RZ, 0xb8, !PT ;  /* 0x0000000703037812 */ /* 0x020fe400078eb8ff */
[----:B---3--:R-:W-:-:S03]  /*0f60*/  LOP3.LUT R2, R2, 0xf, R7, 0xb8, !PT ;  /* 0x0000000f02027812 */ /* 0x008fc600078eb807 */
[----:B------:R1:W-:Y:S04]  /*0f70*/  STS [UR16+0x34], R3 ;  /* 0x00003403ff007988 */ /* 0x0003e80008000810 */
[----:B------:R1:W-:Y:S02]  /*0f80*/  STS [UR16+0x1c], R2 ;  /* 0x00001c02ff007988 */ /* 0x0003e40008000810 */
.L_x_38:
[----:B------:R-:W-:Y:S05]  /*0f90*/  BSYNC B4 ;  /* 0x0000000000047941 */ /* 0x000fea0003800000 */
.L_x_37:
        /* <DEDUP_REMOVED lines=11> */
.L_x_41:
[----:B------:R-:W-:Y:S05]  /*1050*/  @P2 BRA `(.L_x_43) ;  /* 0x0000000000282947 */ /* 0x000fea0003800000 */
[----:B-1-34-:R-:W1:Y:S02]  /*1060*/  LDS R2, [UR16+0x8] ;  /* 0x00000810ff027984 */ /* 0x01ae640008000800 */
[----:B-1----:R-:W-:-:S05]  /*1070*/  LOP3.LUT R2, R2, 0x1800, RZ, 0xb8, !PT ;  /* 0x0000180002027812 */ /* 0x002fca00078eb8ff */
[----:B------:R3:W-:Y:S02]  /*1080*/  STS [UR16+0x8], R2 ;  /* 0x00000802ff007988 */ /* 0x0007e40008000810 */
.L_x_42:
[----:B------:R-:W-:Y:S05]  /*1090*/  @P2 BREAK B5 ;  /* 0x0000000000052942 */ /* 0x000fea0003800000 */
[----:B------:R-:W-:Y:S05]  /*10a0*/  @P2 BRA `(.L_x_44) ;  /* 0x0000000000242947 */ /* 0x000fea0003800000 */
[----:B-1-3--:R-:W1:Y:S01]  /*10b0*/  LDS R2, [UR16+0x8] ;  /* 0x00000810ff027984 */ /* 0x00ae620008000800 */
[----:B------:R-:W-:-:S05]  /*10c0*/  IMAD.MOV.U32 R3, RZ, RZ, 0x6000 ;  /* 0x00006000ff037424 */ /* 0x000fca00078e00ff */
[----:B-1----:R-:W-:-:S04]  /*10d0*/  LOP3.LUT R2, R2, 0x6000, R3, 0xd8, !PT ;  /* 0x0000600002027812 */ /* 0x002fc800078ed803 */
[----:B------:R-:W-:-:S05]  /*10e0*/  LOP3.LUT R2, R2, 0x400000, RZ, 0xb8, !PT ;  /* 0x0040000002027812 */ /* 0x000fca00078eb8ff */
[----:B------:R1:W-:Y:S02]  /*10f0*/  STS [UR16+0x8], R2 ;  /* 0x00000802ff007988 */ /* 0x0003e40008000810 */
.L_x_43:
[----:B------:R-:W-:Y:S05]  /*1100*/  BSYNC B5 ;  /* 0x0000000000057941 */ /* 0x000fea0003800000 */
.L_x_40:
[----:B-1-34-:R-:W1:Y:S02]  /*1110*/  @!P2 LDS R2, [UR16+0x8] ;  /* 0x00000810ff02a984 */ /* 0x01ae640008000800 */
[----:B-1----:R-:W-:-:S05]  /*1120*/  @!P2 LOP3.LUT R2, R2, 0x8000, RZ, 0xb8, !PT ;  /* 0x000080000202a812 */ /* 0x002fca00078eb8ff */
[----:B------:R4:W-:Y:S02]  /*1130*/  @!P2 STS [UR16+0x8], R2 ;  /* 0x00000802ff00a988 */ /* 0x0009e40008000810 */
.L_x_44:
[----:B------:R-:W-:Y:S05]  /*1140*/  BSYNC B4 ;  /* 0x0000000000047941 */ /* 0x000fea0003800000 */
.L_x_39:
[----:B------:R-:W-:Y:S05]  /*1150*/  WARPSYNC.ALL ;  /* 0x0000000000007948 */ /* 0x000fea0003800000 */
[----:B------:R-:W-:Y:S01]  /*1160*/  UIADD3 UR5, UR5, 0x100, URZ ;  /* 0x0000010005057890 */ /* 0x000fe2000fffe03f */
[----:B------:R-:W-:Y:S01]  /*1170*/  ISETP.GE.AND P1, PT, R13, 0x1, PT ;  /* 0x000000010d00780c */ /* 0x000fe20003f26270 */
[----:B------:R-:W-:Y:S01]  /*1180*/  IMAD.MOV.U32 R24, RZ, RZ, RZ ;  /* 0x000000ffff187224 */ /* 0x000fe200078e00ff */
[----:B------:R-:W-:Y:S01]  /*1190*/  SHF.R.U32.HI R7, RZ, 0x5, R0 ;  /* 0x00000005ff077819 */ /* 0x000fe20000011600 */
[----:B------:R-:W-:-:S04]  /*11a0*/  UIADD3 UR22, UP0, UR5, UR22, URZ ;  /* 0x0000001605167290 */ /* 0x000fc8000ff1e03f */
[----:B------:R-:W-:Y:S01]  /*11b0*/  ULEA.HI.X.SX32 UR23, UR5, UR23, 0x1, UP0 ;  /* 0x0000001705177291 */ /* 0x000fe200080f0e3f */
[----:B------:R-:W-:Y:S11]  /*11c0*/  @P0 BRA `(.L_x_45) ;  /* 0x0000000000280947 */ /* 0x000ff60003800000 */
[----:B-1-34-:R-:W1:Y:S01]  /*11d0*/  S2R R2, SR_LANEID ;  /* 0x0000000000027919 */ /* 0x01ae620000000000 */
[----:B------:R-:W-:Y:S05]  /*11e0*/  WARPSYNC.ALL ;  /* 0x0000000000007948 */ /* 0x000fea0003800000 */
[----:B-1----:R-:W-:-:S05]  /*11f0*/  IMAD.SHL.U32 R4, R2, 0x4, RZ ;  /* 0x0000000402047824 */ /* 0x002fca00078e00ff */
[----:B------:R-:W1:Y:S01]  /*1200*/  LDS R5, [R4+UR16] ;  /* 0x0000001004057984 */ /* 0x000e620008000800 */
[----:B------:R-:W-:-:S05]  /*1210*/  IADD3 R2, P3, R4, UR22, RZ ;  /* 0x0000001604027c10 */ /* 0x000fca000ff7e0ff */
[----:B------:R-:W-:-:S05]  /*1220*/  IMAD.X R3, RZ, RZ, UR23, P3 ;  /* 0x00000017ff037e24 */ /* 0x000fca00098e06ff */
[----:B-1----:R1:W3:Y:S01]  /*1230*/  ATOMG.E.EXCH.STRONG.GPU PT, RZ, [R2], R5 ;  /* 0x0000000502ff73a8 */ /* 0x0022e200041ee100 */
[----:B------:R-:W-:-:S04]  /*1240*/  DEPBAR {5,4,3,2,1,0} ;  /* 0x0000003f0000791a */ /* 0x000fc80000000000 */
[----:B------:R1:W-:Y:S01]  /*1250*/  UTMACCTL.IV [UR22] ;  /* 0x00000000160079b9 */ /* 0x0003e20008000000 */
[----:B------:R-:W-:Y:S01]  /*1260*/  NOP ;  /* 0x0000000000007918 */ /* 0x000fe20000000000 */
.L_x_45:
[----:B------:R-:W-:Y:S05]  /*1270*/  @P0 BRA `(.L_x_46) ;  /* 0x00000000000c0947 */ /* 0x000fea0003800000 */
[----:B------:R0:W-:Y:S01]  /*1280*/  UTMACMDFLUSH ;  /* 0x00000000000079b7 */ /* 0x0001e20000000000 */
[----:B------:R-:W-:Y:S05]  /*1290*/  @P0 BRA `(.L_x_46) ;  /* 0x0000000000040947 */ /* 0x000fea0003800000 */
[----:B------:R-:W-:-:S04]  /*12a0*/  DEPBAR.LE SB0, 0x0 ;  /* 0x000080000000791a */ /* 0x000fc80000000000 */
.L_x_46:
[----:B------:R-:W-:Y:S05]  /*12b0*/  WARPSYNC.ALL ;  /* 0x0000000000007948 */ /* 0x000fea0003800000 */
[----:B---3--:R-:W-:Y:S01]  /*12c0*/  BAR.SYNC.DEFER_BLOCKING 0x0 ;  /* 0x0000000000007b1d */ /* 0x008fe20000010000 */
[----:B------:R-:W-:Y:S01]  /*12d0*/  R2UR UR17, R7 ;  /* 0x00000000071172ca */ /* 0x000fe200000e0000 */
[----:B------:R-:W-:Y:S01]  /*12e0*/  USHF.L.U32 UR27, UR32, 0x8, URZ ;  /* 0x00000008201b7899 */ /* 0x000fe2000800063f */
[----:B------:R-:W-:Y:S01]  /*12f0*/  IMAD.MOV.U32 R25, RZ, RZ, RZ ;  /* 0x000000ffff197224 */ /* 0x000fe200078e00ff */
[----:B------:R-:W-:Y:S02]  /*1300*/  CS2R R26, SRZ ;  /* 0x00000000001a7805 */ /* 0x000fe4000001ff00 */
[----:B------:R-:W-:Y:S01]  /*1310*/  CS2R R28, SRZ ;  /* 0x00000000001c7805 */ /* 0x000fe2000001ff00 */
[----:B------:R-:W-:Y:S01]  /*1320*/  VOTEU.ALL UP0, P2 ;  /* 0x00000000003f7886 */ /* 0x000fe20001000000 */
[----:B------:R-:W-:Y:S01]  /*1330*/  UMOV UR6, 0x1 ;  /* 0x0000000100067882 */ /* 0x000fe20000000000 */
[----:B------:R-:W-:Y:S01]  /*1340*/  VOTEU.ALL UP1, P2 ;  /* 0x00000000003f7886 */ /* 0x000fe20001020000 */
[----:B------:R-:W-:Y:S01]  /*1350*/  VOTEU.ALL UP2, P2 ;  /* 0x00000000003f7886 */ /* 0x000fe20001040000 */
[----:B------:R-:W-:Y:S01]  /*1360*/  VOTEU.ALL UP3, P2 ;  /* 0x00000000003f7886 */ /* 0x000fe20001060000 */
[----:B------:R-:W-:-:S04]  /*1370*/  @!UP0 UIADD3 UR8, -UR6, 0x100000, URZ ;  /* 0x0010000006088890 */ /* 0x000fc8000fffe13f */
[----:B------:R-:W-:Y:S02]  /*1380*/  @!UP0 USHF.L.U32 UR9, UR8, 0xb, URZ ;  /* 0x0000000b08098899 */ /* 0x000fe4000800063f */
[----:B------:R-:W-:Y:S01]  /*1390*/  @!UP0 USHF.L.U32 UR8, UR8, 0x1, URZ ;  /* 0x0000000108088899 */ /* 0x000fe2000800063f */
[----:B------:R-:W-:Y:S01]  /*13a0*/  CS2R R30, SRZ ;  /* 0x00000000001e7805 */ /* 0x000fe2000001ff00 */
        /* <DEDUP_REMOVED lines=12> */
[----:B------:R-:W-:Y:S01]  /*1470*/  VOTEU.ALL UP0, P2 ;  /* 0x00000000003f7886 */ /* 0x000fe20001000000 */
[----:B------:R-:W-:Y:S02]  /*1480*/  CS2R R38, SRZ ;  /* 0x0000000000267805 */ /* 0x000fe4000001ff00 */
[----:B------:R-:W-:Y:S02]  /*1490*/  CS2R R40, SRZ ;  /* 0x0000000000287805 */ /* 0x000fe4000001ff00 */
[----:B------:R-:W-:Y:S02]  /*14a0*/  CS2R R42, SRZ ;  /* 0x00000000002a7805 */ /* 0x000fe4000001ff00 */
[----:B------:R-:W-:Y:S01]  /*14b0*/  CS2R R44, SRZ ;  /* 0x00000000002c7805 */ /* 0x000fe2000001ff00 */
[----:B------:R-:W3:Y:S02]  /*14c0*/  FENCE.VIEW.ASYNC.S ;  /* 0x00000000000073c6 */ /* 0x000ee40000000000 */
[----:B---3--:R-:W3:Y:S02]  /*14d0*/  @!UP0 SYNCS.EXCH.64 URZ, [UR16+0x50000], UR8 ;  /* 0x05000008103f85b2 */ /* 0x008ee40008000100 */
[----:B---3--:R-:W-:Y:S01]  /*14e0*/  BAR.SYNC.DEFER_BLOCKING 0x0 ;  /* 0x0000000000007b1d */ /* 0x008fe20000010000 */
[----:B------:R-:W-:-:S02]  /*14f0*/  CS2R R46, SRZ ;  /* 0x00000000002e7805 */ /* 0x000fc4000001ff00 */
[----:B------:R-:W-:Y:S02]  /*1500*/  CS2R R48, SRZ ;  /* 0x0000000000307805 */ /* 0x000fe4000001ff00 */
[----:B------:R-:W-:Y:S02]  /*1510*/  CS2R R50, SRZ ;  /* 0x0000000000327805 */ /* 0x000fe4000001ff00 */
[----:B------:R-:W-:Y:S02]  /*1520*/  CS2R R52, SRZ ;  /* 0x0000000000347805 */ /* 0x000fe4000001ff00 */
[----:B------:R-:W-:Y:S02]  /*1530*/  CS2R R54, SRZ ;  /* 0x0000000000367805 */ /* 0x000fe4000001ff00 */
[----:B------:R-:W-:Y:S02]  /*1540*/  CS2R R56, SRZ ;  /* 0x0000000000387805 */ /* 0x000fe4000001ff00 */
        /* <DEDUP_REMOVED lines=14> */
[----:B------:R-:W-:Y:S01]  /*1630*/  CS2R R86, SRZ ;  /* 0x0000000000567805 */ /* 0x000fe2000001ff00 */
[----:B------:R3:W4:Y:S02]  /*1640*/  @!UP1 SYNCS.EXCH.64 URZ, [UR16+0x50008], UR10 ;  /* 0x0500080a103f95b2 */ /* 0x0007240008000100 */
[----:B----4-:R-:W-:Y:S01]  /*1650*/  BAR.SYNC.DEFER_BLOCKING 0x0 ;  /* 0x0000000000007b1d */ /* 0x010fe20000010000 */
[----:B---3--:R-:W-:-:S05]  /*1660*/  USHF.L.U32 UR11, UR33, 0x6, URZ ;  /* 0x00000006210b7899 */ /* 0x008fca000800063f */
[----:B------:R3:W4:Y:S02]  /*1670*/  @!UP2 SYNCS.EXCH.64 URZ, [UR16+0x50010], UR12 ;  /* 0x0500100c103fa5b2 */ /* 0x0007240008000100 */
[----:B----4-:R-:W-:Y:S06]  /*1680*/  BAR.SYNC.DEFER_BLOCKING 0x0 ;  /* 0x0000000000007b1d */ /* 0x010fec0000010000 */
[----:B------:R3:W4:Y:S01]  /*1690*/  @!UP3 SYNCS.EXCH.64 URZ, [UR16+0x50018], UR6 ;  /* 0x05001806103fb5b2 */ /* 0x0007220008000100 */
[----:B------:R-:W-:Y:S05]  /*16a0*/  @!P1 BRA `(.L_x_47) ;  /* 0x0000000400d09947 */ /* 0x000fea0003800000 */
        /* <DEDUP_REMOVED lines=32> */
[----:B------:R-:W-:Y:S01]  /*18b0*/  UMOV UR5, URZ ;  /* 0x0000003f00057c82 */ /* 0x000fe20008000000 */
[----:B---3--:R-:W-:-:S05]  /*18c0*/  UMOV UR6, URZ ;  /* 0x0000003f00067c82 */ /* 0x008fca0008000000 */
.L_x_49:
[----:B----4-:R-:W-:Y:S01]  /*18d0*/  BAR.SYNC.DEFER_BLOCKING 0x0 ;  /* 0x0000000000007b1d */ /* 0x010fe20000010000 */
[----:B------:R-:W-:Y:S01]  /*18e0*/  ULEA UR30, UR5, UR16, 0x3 ;  /* 0x00000010051e7291 */ /* 0x000fe2000f8e183f */
[----:B-1----:R-:W-:Y:S01]  /*18f0*/  @!P2 IMAD.MOV.U32 R2, RZ, RZ, 0x14000 ;  /* 0x00014000ff02a424 */ /* 0x002fe200078e00ff */
[----:B------:R-:W-:Y:S01]  /*1900*/  ELECT P0, URZ, PT ;  /* 0x00000000003f782f */ /* 0x000fe20003800000 */
[----:B------:R-:W-:-:S03]  /*1910*/  ULEA UR7, UR5, UR16, 0xe ;  /* 0x0000001005077291 */ /* 0x000fc6000f8e703f */
[----:B------:R-:W-:Y:S01]  /*1920*/  ISETP.LT.U32.AND P0, PT, R6, 0x40, P0 ;  /* 0x000000400600780c */ /* 0x000fe20000701070 */
[----:B------:R-:W-:Y:S02]  /*1930*/  ULOP3.LUT UR8, UR17, 0x1, URZ, 0xc0, !UPT ;  /* 0x0000000111087892 */ /* 0x000fe4000f8ec03f */
[----:B------:R-:W-:Y:S02]  /*1940*/  ULEA UR29, UR5, UR16, 0x10 ;  /* 0x00000010051d7291 */ /* 0x000fe4000f8e803f */
[----:B------:R-:W-:Y:S02]  /*1950*/  UIADD3 UR28, UR7, 0x40000, URZ ;  /* 0x00040000071c7890 */ /* 0x000fe4000fffe03f */
[----:B------:R-:W-:Y:S02]  /*1960*/  ULEA UR10, UR8, UR6, 0x6 ;  /* 0x00000006080a7291 */ /* 0x000fe4000f8e303f */
[----:B------:R-:W-:Y:S02]  /*1970*/  ULEA UR24, UR8, UR29, 0xf ;  /* 0x0000001d08187291 */ /* 0x000fe4000f8e783f */
[----:B------:R-:W-:-:S02]  /*1980*/  ULEA UR8, UR8, UR28, 0xd ;  /* 0x0000001c08087291 */ /* 0x000fc4000f8e683f */
[----:B------:R-:W-:Y:S01]  /*1990*/  VOTEU.ANY UP0, P0 ;  /* 0x00000000003f7886 */ /* 0x000fe20000000100 */
[----:B------:R-:W-:Y:S01]  /*19a0*/  VOTEU.ANY UP2, P0 ;  /* 0x00000000003f7886 */ /* 0x000fe20000040100 */
[----:B------:R-:W-:Y:S01]  /*19b0*/  ELECT P1, URZ, PT ;  /* 0x00000000003f782f */ /* 0x000fe20003820000 */
[----:B------:R1:W-:Y:S02]  /*19c0*/  @!P2 SYNCS.ARRIVE.TRANS64 RZ, [UR30+0x50000], R2 ;  /* 0x05000002ffffa9a7 */ /* 0x0003e4000800001e */
[----:B------:R-:W-:Y:S01]  /*19d0*/  @UP0 UIADD3 UR9, UR30, 0x50000, URZ ;  /* 0x000500001e090890 */ /* 0x000fe2000fffe03f */
[----:B------:R-:W-:Y:S01]  /*19e0*/  BAR.SYNC.DEFER_BLOCKING 0x0 ;  /* 0x0000000000007b1d */ /* 0x000fe20000010000 */
[----:B------:R-:W-:-:S05]  /*19f0*/  ISETP.LT.U32.AND P1, PT, R6, 0x40, P1 ;  /* 0x000000400600780c */ /* 0x000fca0000f21070 */
[----:B------:R-:W-:Y:S01]  /*1a00*/  @UP0 UMOV UR12, UR18 ;  /* 0x00000012000c0c82 */ /* 0x000fe20008000000 */
[----:B------:R-:W-:Y:S01]  /*1a10*/  @UP0 UMOV UR13, UR19 ;  /* 0x00000013000d0c82 */ /* 0x000fe20008000000 */
[----:B------:R-:W-:Y:S01]  /*1a20*/  UMOV UR26, UR10 ;  /* 0x0000000a001a7c82 */ /* 0x000fe20008000000 */
[----:B-1----:R-:W-:-:S05]  /*1a30*/  IMAD.U32 R2, RZ, RZ, UR4 ;  /* 0x00000004ff027e24 */ /* 0x002fca000f8e00ff */
[----:B------:R-:W-:Y:S01]  /*1a40*/  VOTEU.ANY UP1, P1 ;  /* 0x00000000003f7886 */ /* 0x000fe20000820100 */
[----:B------:R-:W-:Y:S01]  /*1a50*/  VOTEU.ANY UP3, P1 ;  /* 0x00000000003f7886 */ /* 0x000fe20000860100 */
[----:B------:R-:W-:-:S03]  /*1a60*/  SHF.L.U32 R2, R2, 0x1f, RZ ;  /* 0x0000001f02027819 */ /* 0x000fc600000006ff */
[----:B------:R-:W-:Y:S01]  /*1a70*/  @UP1 UIADD3 UR25, UR30, 0x50000, URZ ;  /* 0x000500001e191890 */ /* 0x000fe2000fffe03f */
[----:B------:R-:W-:Y:S01]  /*1a80*/  @UP1 UMOV UR14, UR20 ;  /* 0x00000014000e1c82 */ /* 0x000fe20008000000 */
[----:B------:R-:W-:Y:S01]  /*1a90*/  @UP1 UMOV UR15, UR21 ;  /* 0x00000015000f1c82 */ /* 0x000fe20008000000 */
[----:B------:R1:W-:Y:S01]  /*1aa0*/  @UP2 UTMALDG.2D [UR8], [UR12] ;  /* 0x000000080c0025b4 */ /* 0x0003e20008008000 */
[----:B------:R3:W-:Y:S06]  /*1ab0*/  MEMBAR.ALL.CTA ;  /* 0x0000000000007992 */ /* 0x0007ec0000008000 */
[----:B---3--:R-:W3:Y:S02]  /*1ac0*/  FENCE.VIEW.ASYNC.S ;  /* 0x00000000000073c6 */ /* 0x008ee40000000000 */
[----:B---3--:R-:W-:Y:S06]  /*1ad0*/  BAR.SYNC.DEFER_BLOCKING 0x0 ;  /* 0x0000000000007b1d */ /* 0x008fec0000010000 */
[----:B------:R1:W-:Y:S02]  /*1ae0*/  @UP3 UTMALDG.2D [UR24], [UR14] ;  /* 0x000000180e0035b4 */ /* 0x0003e40008008000 */
[----:B------:R-:W-:Y:S06]  /*1af0*/  BAR.SYNC.DEFER_BLOCKING 0x0 ;  /* 0x0000000000007b1d */ /* 0x000fec0000010000 */
[----:B------:R-:W3:Y:S02]  /*1b00*/  SYNCS.PHASECHK.TRANS64.TRYWAIT P0, [UR30+0x50000], R2 ;  /* 0x05000002ff0075a7 */ /* 0x000ee4000800015e */
[----:B-1-3--:R-:W-:Y:S05]  /*1b10*/  @!P0 BRA `(.L_x_48) ;  /* 0x0000000400fc8947 */ /* 0x00afea0003800000 */
.L_x_50:
[----:B------:R-:W-:Y:S01]  /*1b20*/  USHF.L.U32 UR7, UR17, 0x8, URZ ;  /* 0x0000000811077899 */ /* 0x000fe2000800063f */
[----:B------:R-:W-:Y:S02]  /*1b30*/  WARPGROUP.DEPBAR.LE gsb0, 0x0 ;  /* 0x00008000000079c5 */ /* 0x000fe40000010000 */
[----:B------:R-:W-:Y:S01]  /*1b40*/  USHF.R.U32.HI UR12, URZ, 0x4, UR28 ;  /* 0x000000043f0c7899 */ /* 0x000fe2000801161c */
[----:B------:R-:W-:Y:S01]  /*1b50*/  WARPGROUP.ARRIVE ;  /* 0x00000000000079c5 */ /* 0x000fe20000000000 */
[----:B------:R-:W-:Y:S01]  /*1b60*/  ULOP3.LUT UR7, UR7, 0x400, URZ, 0xc0, !UPT ;  /* 0x0000040007077892 */ /* 0x000fe2000f8ec03f */
[----:B------:R-:W1:Y:S01]  /*1b70*/  LDC R2, c[0x0][0x230] ;  /* 0x00008c00ff027b82 */ /* 0x000e620000000800 */
[----:B------:R-:W-:Y:S02]  /*1b80*/  USGXT.U32 UR12, UR12, 0xe ;  /* 0x0000000e0c0c789a */ /* 0x000fe40008000000 */
[----:B------:R-:W-:Y:S01]  /*1b90*/  ULEA.HI UR7, UR29, UR7, URZ, 0x1c ;  /* 0x000000071d077291 */ /* 0x000fe2000f8fe03f */
[----:B------:R-:W-:Y:S01]  /*1ba0*/  UMOV UR13, 0x40000040 ;  /* 0x40000040000d7882 */ /* 0x000fe20000000000 */
[----:B------:R-:W-:-:S02]  /*1bb0*/  UMOV UR15, 0x40000040 ;  /* 0x40000040000f7882 */ /* 0x000fc40000000000 */
[----:B------:R-:W-:Y:S01]  /*1bc0*/  ULOP3.LUT UR14, UR7, 0x3fff, URZ, 0xc0, !UPT ;  /* 0x00003fff070e7892 */ /* 0x000fe2000f8ec03f */
[----:B------:R-:W-:Y:S02]  /*1bd0*/  UMOV UR8, URZ ;  /* 0x0000003f00087c82 */ /* 0x000fe40008000000 */
[----:B------:R-:W-:Y:S01]  /*1be0*/  UMOV UR7, URZ ;  /* 0x0000003f00077c82 */ /* 0x000fe20008000000 */
[----:B------:R-:W-:Y:S02]  /*1bf0*/  UIADD3 UR6, UR6, 0x80, URZ ;  /* 0x0000008006067890 */ /* 0x000fe4000fffe03f */
[----:B------:R-:W-:-:S03]  /*1c00*/  UIADD3 UR5, UR5, 0x1, URZ ;  /* 0x0000000105057890 */ /* 0x000fc6000fffe03f */
[----:B------:R-:W-:Y:S01]  /*1c10*/  HGMMA.64x128x16.F32.BF16 R24, gdesc[UR12], R24 ;  /* 0x01e000000c1879f0 */ /* 0x000fe20008701818 */
[----:B------:R-:W-:Y:S02]  /*1c20*/  UIADD3 UR12, UP0, UR12, 0x2, URZ ;  /* 0x000000020c0c7890 */ /* 0x000fe4000ff1e03f */
[----:B------:R-:W-:Y:S02]  /*1c30*/  UIADD3 UR14, UP1, UR14, 0x2, URZ ;  /* 0x000000020e0e7890 */ /* 0x000fe4000ff3e03f */
[----:B------:R-:W-:Y:S02]  /*1c40*/  UIADD3.X UR13, UR7, 0x40000040, URZ, UP0, !UPT ;  /* 0x40000040070d7890 */ /* 0x000fe400087fe43f */
[----:B------:R-:W-:Y:S01]  /*1c50*/  UIADD3.X UR15, UR8, 0x40000040, URZ, UP1, !UPT ;  /* 0x40000040080f7890 */ /* 0x000fe20008ffe43f */
[----:B-1----:R-:W-:Y:S01]  /*1c60*/  ISETP.LE.AND P0, PT, R2, UR6, PT ;  /* 0x0000000602007c0c */ /* 0x002fe2000bf03270 */
[----:B------:R-:W-:Y:S02]  /*1c70*/  UIADD3.64 UR28, UR12, 0x2, URZ ;  /* 0x000000020c1c7897 */ /* 0x000fe4000fffe03f */
[----:B------:R-:W-:-:S02]  /*1c80*/  UIADD3.64 UR30, UR14, 0x2, URZ ;  /* 0x000000020e1e7897 */ /* 0x000fc4000fffe03f */
[----:B------:R-:W-:-:S04]  /*1c90*/  UISETP.NE.U32.AND UP0, UPT, UR5, 0x4, UPT ;  /* 0x000000040500788c */ /* 0x000fc8000bf05070 */
[----:B------:R-:W-:Y:S02]  /*1ca0*/  USEL UR7, URZ, 0x1, UP0 ;  /* 0x000000013f077887 */ /* 0x000fe40008000000 */
[----:B------:R-:W-:Y:S02]  /*1cb0*/  USEL UR5, UR5, URZ, UP0 ;  /* 0x0000003f05057287 */ /* 0x000fe40008000000 */
[----:B------:R-:W-:Y:S01]  /*1cc0*/  ULOP3.LUT UR4, UR4, UR7, URZ, 0x3c, !UPT ;  /* 0x0000000704047292 */ /* 0x000fe2000f8e3c3f */
[----:B------:R-:W-:-:S12]  /*1cd0*/  HGMMA.64x128x16.F32.BF16 R24, gdesc[UR12], R24 ;  /* 0x01e000000c1879f0 */ /* 0x000fd80008701818 */
[----:B------:R-:W-:Y:S01]  /*1ce0*/  HGMMA.64x128x16.F32.BF16 R24, gdesc[UR28], R24 ;  /* 0x01e000001c1879f0 */ /* 0x000fe20008701818 */
[----:B------:R-:W-:Y:S02]  /*1cf0*/  UIADD3.64 UR28, UR12, 0x4, URZ ;  /* 0x000000040c1c7897 */ /* 0x000fe4000fffe03f */
[----:B------:R-:W-:-:S09]  /*1d00*/  UIADD3.64 UR30, UR14, 0x4, URZ ;  /* 0x000000040e1e7897 */ /* 0x000fd2000fffe03f */
        /* <DEDUP_REMOVED lines=8> */
[----:B------:R-:W-:Y:S02]  /*1d90*/  UIADD3.64 UR30, UR14, 0x802, URZ ;  /* 0x000008020e1e7897 */ /* 0x000fe4000fffe03f */
[----:B------:R-:W-:Y:S02]  /*1da0*/  UIADD3.64 UR12, UR12, 0x204, URZ ;  /* 0x000002040c0c7897 */ /* 0x000fe4000fffe03f */
[----:B------:R-:W-:-:S05]  /*1db0*/  UIADD3.64 UR14, UR14, 0x804, URZ ;  /* 0x000008040e0e7897 */ /* 0x000fca000fffe03f */
[----:B------:R-:W-:-:S12]  /*1dc0*/  HGMMA.64x128x16.F32.BF16 R24, gdesc[UR28], R24 ;  /* 0x01e000001c1879f0 */ /* 0x000fd80008701818 */
[----:B------:R-:W-:Y:S01]  /*1dd0*/  HGMMA.64x128x16.F32.BF16 R24, gdesc[UR12], R24, gsb0 ;  /* 0x01e000000c1879f0 */ /* 0x000fe20008001818 */
[----:B------:R-:W-:Y:S05]  /*1de0*/  @!P0 BRA `(.L_x_49) ;  /* 0xfffffff800b88947 */ /* 0x000fea000383ffff */
.L_x_47:
[----:B------:R-:W-:Y:S02]  /*1df0*/  WARPGROUP.DEPBAR.LE gsb0, 0x0 ;  /* 0x00008000000079c5 */ /* 0x000fe40000010000 */
[----:B----4-:R-:W-:Y:S01]  /*1e00*/  BAR.SYNC.DEFER_BLOCKING 0x0 ;  /* 0x0000000000007b1d */ /* 0x010fe20000010000 */
[C---:B-1----:R-:W-:Y:S01]  /*1e10*/  IMAD.SHL.U32 R2, R0.reuse, 0x80, RZ ;  /* 0x0000008000027824 */ /* 0x042fe200078e00ff */
[----:B------:R-:W-:Y:S01]  /*1e20*/  F2FP.BF16.F32.PACK_AB R24, R25, R24 ;  /* 0x000000181918723e */ /* 0x000fe200000010ff */
[----:B------:R-:W-:Y:S01]  /*1e30*/  IMAD.SHL.U32 R3, R0, 0x40, RZ ;  /* 0x0000004000037824 */ /* 0x000fe200078e00ff */
[----:B------:R-:W-:Y:S02]  /*1e40*/  F2FP.BF16.F32.PACK_AB R25, R27, R26 ;  /* 0x0000001a1b19723e */ /* 0x000fe400000010ff */
[----:B------:R-:W-:Y:S02]  /*1e50*/  ELECT P0, URZ, PT ;  /* 0x00000000003f782f */ /* 0x000fe40003800000 */
[----:B------:R-:W-:Y:S01]  /*1e60*/  LOP3.LUT R2, R2, 0x4780, RZ, 0xc0, !PT ;  /* 0x0000478002027812 */ /* 0x000fe200078ec0ff */
[----:B------:R-:W-:Y:S01]  /*1e70*/  ULOP3.LUT UR17, UR17, 0x3, URZ, 0xc0, !UPT ;  /* 0x0000000311117892 */ /* 0x000fe2000f8ec03f */
[----:B------:R-:W-:Y:S01]  /*1e80*/  F2FP.BF16.F32.PACK_AB R56, R57, R56 ;  /* 0x000000383938723e */ /* 0x000fe200000010ff */
[----:B------:R-:W-:Y:S01]  /*1e90*/  UMOV UR10, UR11 ;  /* 0x0000000b000a7c82 */ /* 0x000fe20008000000 */
[----:B------:R-:W-:Y:S01]  /*1ea0*/  LOP3.LUT R4, R2, 0x1800, R3, 0xf8, !PT ;  /* 0x0000180002047812 */ /* 0x000fe200078ef803 */
[----:B------:R-:W-:Y:S01]  /*1eb0*/  IMAD.SHL.U32 R2, R0, 0x10, RZ ;  /* 0x0000001000027824 */ /* 0x000fe200078e00ff */
[----:B------:R-:W-:Y:S01]  /*1ec0*/  F2FP.BF16.F32.PACK_AB R26, R29, R28 ;  /* 0x0000001c1d1a723e */ /* 0x000fe200000010ff */
[----:B------:R-:W-:Y:S01]  /*1ed0*/  ULEA UR9, UR17, UR27, 0x6 ;  /* 0x0000001b11097291 */ /* 0x000fe2000f8e303f */
[----:B------:R-:W-:Y:S01]  /*1ee0*/  F2FP.BF16.F32.PACK_AB R27, R31, R30 ;  /* 0x0000001e1f1b723e */ /* 0x000fe200000010ff */
[----:B------:R-:W-:Y:S01]  /*1ef0*/  ULEA UR8, UR17, UR16, 0xd ;  /* 0x0000001011087291 */ /* 0x000fe2000f8e683f */
[----:B------:R-:W-:-:S02]  /*1f00*/  LOP3.LUT R3, R2, 0x70, RZ, 0xc0, !PT ;  /* 0x0000007002037812 */ /* 0x000fc400078ec0ff */
[----:B------:R-:W-:Y:S02]  /*1f10*/  F2FP.BF16.F32.PACK_AB R32, R33, R32 ;  /* 0x000000202120723e */ /* 0x000fe400000010ff */
[----:B------:R-:W-:Y:S02]  /*1f20*/  LOP3.LUT R3, R3, 0x10, R0, 0x78, !PT ;  /* 0x0000001003037812 */ /* 0x000fe400078e7800 */
[----:B------:R-:W-:Y:S01]  /*1f30*/  F2FP.BF16.F32.PACK_AB R57, R59, R58 ;  /* 0x0000003a3b39723e */ /* 0x000fe200000010ff */
[----:B------:R-:W1:Y:S02]  /*1f40*/  @!P2 SYNCS.CCTL.IV [UR16+0x50000] ;  /* 0x05000000ff00a9b1 */ /* 0x000e640008000010 */
[----:B-1----:R-:W-:Y:S01]  /*1f50*/  BAR.SYNC.DEFER_BLOCKING 0x0 ;  /* 0x0000000000007b1d */ /* 0x002fe20000010000 */
[----:B------:R-:W-:Y:S02]  /*1f60*/  LOP3.LUT R3, R4, R3, RZ, 0xfc, !PT ;  /* 0x0000000304037212 */ /* 0x000fe400078efcff */
[----:B------:R-:W-:-:S02]  /*1f70*/  F2FP.BF16.F32.PACK_AB R33, R35, R34 ;  /* 0x000000222321723e */ /* 0x000fc400000010ff */
[C---:B------:R-:W-:Y:S01]  /*1f80*/  LOP3.LUT R2, R3.reuse, 0x20, RZ, 0x3c, !PT ;  /* 0x0000002003027812 */ /* 0x040fe200078e3cff */
[C---:B------:R-:W-:Y:S01]  /*1f90*/  VIADD R0, R3.reuse, UR16 ;  /* 0x0000001003007c36 */ /* 0x040fe20008000000 */
[----:B------:R-:W-:Y:S02]  /*1fa0*/  LOP3.LUT R4, R3, 0x40, RZ, 0x3c, !PT ;  /* 0x0000004003047812 */ /* 0x000fe400078e3cff */
[----:B------:R-:W-:Y:S01]  /*1fb0*/  F2FP.BF16.F32.PACK_AB R58, R61, R60 ;  /* 0x0000003c3d3a723e */ /* 0x000fe200000010ff */
[----:B------:R-:W-:Y:S01]  /*1fc0*/  VIADD R2, R2, UR16 ;  /* 0x0000001002027c36 */ /* 0x000fe20008000000 */
[----:B------:R-:W-:Y:S01]  /*1fd0*/  F2FP.BF16.F32.PACK_AB R59, R63, R62 ;  /* 0x0000003e3f3b723e */ /* 0x000fe200000010ff */
[----:B------:R-:W-:Y:S01]  /*1fe0*/  VIADD R4, R4, UR16 ;  /* 0x0000001004047c36 */ /* 0x000fe20008000000 */
[----:B------:R-:W-:Y:S02]  /*1ff0*/  F2FP.BF16.F32.PACK_AB R64, R65, R64 ;  /* 0x000000404140723e */ /* 0x000fe400000010ff */
[----:B------:R-:W-:-:S02]  /*2000*/  LOP3.LUT R3, R3, 0x60, RZ, 0x3c, !PT ;  /* 0x0000006003037812 */ /* 0x000fc400078e3cff */
[----:B------:R-:W-:Y:S02]  /*2010*/  F2FP.BF16.F32.PACK_AB R34, R37, R36 ;  /* 0x000000242522723e */ /* 0x000fe400000010ff */
[----:B------:R-:W-:Y:S01]  /*2020*/  F2FP.BF16.F32.PACK_AB R35, R39, R38 ;  /* 0x000000262723723e */ /* 0x000fe200000010ff */
[----:B------:R-:W-:Y:S01]  /*2030*/  VIADD R3, R3, UR16 ;  /* 0x0000001003037c36 */ /* 0x000fe20008000000 */
[----:B------:R-:W-:Y:S02]  /*2040*/  F2FP.BF16.F32.PACK_AB R40, R41, R40 ;  /* 0x000000282928723e */ /* 0x000fe400000010ff */
[----:B------:R-:W-:Y:S01]  /*2050*/  F2FP.BF16.F32.PACK_AB R65, R67, R66 ;  /* 0x000000424341723e */ /* 0x000fe200000010ff */
[----:B------:R-:W1:Y:S02]  /*2060*/  @!P2 SYNCS.CCTL.IV [UR16+0x50008] ;  /* 0x05000800ff00a9b1 */ /* 0x000e640008000010 */
[----:B-1----:R-:W-:Y:S01]  /*2070*/  BAR.SYNC.DEFER_BLOCKING 0x0 ;  /* 0x0000000000007b1d */ /* 0x002fe20000010000 */
[----:B------:R-:W-:-:S02]  /*2080*/  F2FP.BF16.F32.PACK_AB R41, R43, R42 ;  /* 0x0000002a2b29723e */ /* 0x000fc400000010ff */
[----:B------:R-:W-:Y:S02]  /*2090*/  F2FP.BF16.F32.PACK_AB R66, R69, R68 ;  /* 0x000000444542723e */ /* 0x000fe400000010ff */
[----:B------:R-:W-:Y:S02]  /*20a0*/  F2FP.BF16.F32.PACK_AB R67, R71, R70 ;  /* 0x000000464743723e */ /* 0x000fe400000010ff */
[----:B------:R-:W-:Y:S02]  /*20b0*/  F2FP.BF16.F32.PACK_AB R72, R73, R72 ;  /* 0x000000484948723e */ /* 0x000fe400000010ff */
[----:B------:R-:W-:Y:S02]  /*20c0*/  F2FP.BF16.F32.PACK_AB R42, R45, R44 ;  /* 0x0000002c2d2a723e */ /* 0x000fe400000010ff */
[----:B------:R-:W-:Y:S02]  /*20d0*/  F2FP.BF16.F32.PACK_AB R43, R47, R46 ;  /* 0x0000002e2f2b723e */ /* 0x000fe400000010ff */
[----:B------:R-:W-:-:S02]  /*20e0*/  F2FP.BF16.F32.PACK_AB R48, R49, R48 ;  /* 0x000000303130723e */ /* 0x000fc400000010ff */
[----:B------:R-:W-:Y:S02]  /*20f0*/  F2FP.BF16.F32.PACK_AB R73, R75, R74 ;  /* 0x0000004a4b49723e */ /* 0x000fe400000010ff */
[----:B------:R-:W-:Y:S02]  /*2100*/  F2FP.BF16.F32.PACK_AB R49, R51, R50 ;  /* 0x000000323331723e */ /* 0x000fe400000010ff */
[----:B------:R-:W-:Y:S02]  /*2110*/  F2FP.BF16.F32.PACK_AB R74, R77, R76 ;  /* 0x0000004c4d4a723e */ /* 0x000fe400000010ff */
        /* <DEDUP_REMOVED lines=9> */
[----:B------:R-:W-:Y:S01]  /*21b0*/  ISETP.LT.U32.AND P0, PT, R6, 0x80, P0 ;  /* 0x000000800600780c */ /* 0x000fe20000701070 */
[----:B------:R-:W1:Y:S02]  /*21c0*/  @!P2 SYNCS.CCTL.IV [UR16+0x50018] ;  /* 0x05001800ff00a9b1 */ /* 0x000e640008000010 */
[----:B-1----:R-:W-:Y:S10]  /*21d0*/  STSM.16.M88.4 [R0], R24 ;  /* 0x0000001800007844 */ /* 0x002ff40000000200 */
[----:B------:R-:W-:Y:S01]  /*21e0*/  VOTEU.ANY UP0, P0 ;  /* 0x00000000003f7886 */ /* 0x000fe20000000100 */
[----:B------:R-:W-:Y:S01]  /*21f0*/  VOTEU.ANY UP1, P0 ;  /* 0x00000000003f7886 */ /* 0x000fe20000020100 */
[----:B------:R-:W-:Y:S03]  /*2200*/  STSM.16.M88.4 [R0+0x2000], R56 ;  /* 0x0020003800007844 */ /* 0x000fe60000000200 */
[----:B---3--:R-:W-:Y:S01]  /*2210*/  @UP0 UMOV UR6, UR22 ;  /* 0x0000001600060c82 */ /* 0x008fe20008000000 */
[----:B------:R-:W-:Y:S01]  /*2220*/  @UP0 UMOV UR7, UR23 ;  /* 0x0000001700070c82 */ /* 0x000fe20008000000 */
[----:B------:R-:W-:Y:S04]  /*2230*/  STSM.16.M88.4 [R2], R32 ;  /* 0x0000002002007844 */ /* 0x000fe80000000200 */
[----:B------:R-:W-:Y:S04]  /*2240*/  STSM.16.M88.4 [R2+0x2000], R64 ;  /* 0x0020004002007844 */ /* 0x000fe80000000200 */
[----:B------:R-:W-:Y:S04]  /*2250*/  STSM.16.M88.4 [R4], R40 ;  /* 0x0000002804007844 */ /* 0x000fe80000000200 */
[----:B------:R-:W-:Y:S04]  /*2260*/  STSM.16.M88.4 [R4+0x2000], R72 ;  /* 0x0020004804007844 */ /* 0x000fe80000000200 */
[----:B------:R-:W-:Y:S04]  /*2270*/  STSM.16.M88.4 [R3], R48 ;  /* 0x0000003003007844 */ /* 0x000fe80000000200 */
[----:B------:R-:W-:Y:S01]  /*2280*/  STSM.16.M88.4 [R3+0x2000], R80 ;  /* 0x0020005003007844 */ /* 0x000fe20000000200 */
[----:B------:R1:W-:Y:S06]  /*2290*/  MEMBAR.ALL.CTA ;  /* 0x0000000000007992 */ /* 0x0003ec0000008000 */
[----:B-1----:R-:W1:Y:S02]  /*22a0*/  FENCE.VIEW.ASYNC.S ;  /* 0x00000000000073c6 */ /* 0x002e640000000000 */
[----:B-1----:R-:W-:Y:S06]  /*22b0*/  BAR.SYNC.DEFER_BLOCKING 0x0 ;  /* 0x0000000000007b1d */ /* 0x002fec0000010000 */
[----:B------:R1:W-:Y:S01]  /*22c0*/  @UP1 UTMASTG.2D [UR8], [UR6] ;  /* 0x00000008060013b5 */ /* 0x0003e20008008000 */
[----:B------:R0:W-:Y:S01]  /*22d0*/  UTMACMDFLUSH ;  /* 0x00000000000079b7 */ /* 0x0001e20000000000 */
[----:B------:R-:W-:-:S04]  /*22e0*/  DEPBAR.LE SB0, 0x0 ;  /* 0x000080000000791a */ /* 0x000fc80000000000 */
[----:B------:R-:W-:Y:S06]  /*22f0*/  BAR.SYNC.DEFER_BLOCKING 0x0 ;  /* 0x0000000000007b1d */ /* 0x000fec0000010000 */
[----:B-1----:R-:W-:Y:S05]  /*2300*/  EXIT ;  /* 0x000000000000794d */ /* 0x002fea0003800000 */
.L_x_48:
[----:B------:R-:W1:Y:S02]  /*2310*/  SYNCS.PHASECHK.TRANS64.TRYWAIT P0, [UR30+0x50000], R2 ;  /* 0x05000002ff0075a7 */ /* 0x000e64000800015e */
[----:B-1----:R-:W-:Y:S05]  /*2320*/  @!P0 BRA `(.L_x_48) ;  /* 0xfffffffc00f88947 */ /* 0x002fea000383ffff */
[----:B------:R-:W-:Y:S05]  /*2330*/  BRA `(.L_x_50) ;  /* 0xfffffff400f87947 */ /* 0x000fea000383ffff */
.L_x_51:
[----:B------:R-:W-:-:S00]  /*2340*/  BRA `(.L_x_51) ;  /* 0xfffffffc00fc7947 */ /* 0x000fc0000383ffff */
[----:B------:R-:W-:-:S00]  /*2350*/  NOP ;  /* 0x0000000000007918 */ /* 0x000fc00000000000 */
        /* <DEDUP_REMOVED lines=10> */
.L_x_52:


//--------------------- .nv.shared.gluon_wgmma    --------------------------
	.section	.nv.shared.gluon_wgmma,"aw",@nobits
	.sectionflags	@""
	.align	16
	.zero		1024


//--------------------- .nv.shared.reserved.0     --------------------------
	.section	.nv.shared.reserved.0,"aw",@nobits
	.weak		__nv_reservedSMEM_offset_0_alias
	.size		__nv_reservedSMEM_offset_0_alias, 0, 0
	.other		__nv_reservedSMEM_offset_0_alias,@"STO_CUDA_RESERVED_SHARED STV_DEFAULT"
__nv_reservedSMEM_offset_0_alias:
	.zero		0


//--------------------- .nv.constant0.gluon_wgmma --------------------------
	.section	.nv.constant0.gluon_wgmma,"a",@progbits
	.sectionflags	@""
	.align	4
.nv.constant0.gluon_wgmma:
	.zero		608


//--------------------- SYMBOLS --------------------------

	.type		.nv.reservedSmem.offset0,@object
	.size		.nv.reservedSmem.offset0,0x4
